//
// Generated by NVIDIA NVVM Compiler
//
// Compiler Build ID: CL-36424714
// Cuda compilation tools, release 13.0, V13.0.88
// Based on NVVM 20.0.0
//

.version 9.0
.target sm_100
.address_size 64

	// .globl	my_kernel_kernel0
// _ZZ17my_kernel_kernel0E18PaddedInput_shared has been demoted
// _ZZ17my_kernel_kernel0E18placeholder_shared has been demoted

.visible .entry my_kernel_kernel0(
	.param .u64 .ptr .align 1 my_kernel_kernel0_param_0,
	.param .u64 .ptr .align 1 my_kernel_kernel0_param_1,
	.param .u64 .ptr .align 1 my_kernel_kernel0_param_2,
	.param .u64 .ptr .align 1 my_kernel_kernel0_param_3
)
{
	.reg .pred 	%p<8>;
	.reg .b16 	%rs<54>;
	.reg .b32 	%r<179>;
	.reg .b32 	%f<335>;
	.reg .b64 	%rd<56>;
	// demoted variable
	.shared .align 4 .b8 _ZZ17my_kernel_kernel0E18PaddedInput_shared[1024];
	// demoted variable
	.shared .align 4 .b8 _ZZ17my_kernel_kernel0E18placeholder_shared[3072];
	ld.param.u64 	%rd5, [my_kernel_kernel0_param_1];
	cvta.to.global.u64 	%rd1, %rd5;
	mov.u32 	%r1, %tid.x;
	shl.b32 	%r39, %r1, 3;
	mov.u32 	%r2, %ctaid.x;
	shl.b32 	%r40, %r1, 8;
	shr.u32 	%r41, %r2, 2;
	and.b32  	%r3, %r41, 15;
	cvt.u16.u32 	%rs2, %r1;
	mul.hi.u16 	%rs1, %rs2, 1366;
	mul.lo.s16 	%rs3, %rs1, 48;
	sub.s16 	%rs4, %rs2, %rs3;
	cvt.u32.u16 	%r4, %rs4;
	or.b32  	%r42, %r39, 1;
	and.b32  	%r43, %r42, 9;
	and.b32  	%r44, %r40, 7168;
	or.b32  	%r45, %r43, %r44;
	shl.b32 	%r46, %r1, 4;
	and.b32  	%r47, %r46, 32;
	or.b32  	%r5, %r45, %r47;
	or.b32  	%r48, %r39, 2;
	and.b32  	%r49, %r48, 10;
	or.b32  	%r50, %r49, %r44;
	or.b32  	%r6, %r50, %r47;
	or.b32  	%r51, %r39, 3;
	and.b32  	%r52, %r51, 11;
	or.b32  	%r53, %r52, %r44;
	or.b32  	%r7, %r53, %r47;
	or.b32  	%r54, %r39, 4;
	and.b32  	%r55, %r54, 12;
	or.b32  	%r56, %r55, %r44;
	or.b32  	%r8, %r56, %r47;
	or.b32  	%r57, %r39, 5;
	and.b32  	%r58, %r57, 13;
	or.b32  	%r59, %r58, %r44;
	or.b32  	%r9, %r59, %r47;
	or.b32  	%r60, %r39, 6;
	and.b32  	%r61, %r60, 14;
	or.b32  	%r62, %r61, %r44;
	or.b32  	%r10, %r62, %r47;
	or.b32  	%r63, %r39, 7;
	and.b32  	%r64, %r63, 15;
	or.b32  	%r65, %r64, %r44;
	or.b32  	%r11, %r65, %r47;
	mul.lo.s16 	%rs5, %rs2, 6;
	mul.hi.u16 	%rs6, %rs5, 2731;
	shr.u16 	%rs7, %rs6, 1;
	and.b16  	%rs8, %rs7, 15;
	cvt.u32.u16 	%r66, %rs8;
	mul.wide.u16 	%r67, %rs8, 192;
	mul.lo.s16 	%rs9, %rs7, 48;
	sub.s16 	%rs10, %rs5, %rs9;
	cvt.u32.u16 	%r68, %rs10;
	or.b32  	%r12, %r67, %r68;
	mad.lo.s32 	%r69, %r66, -144, %r12;
	shl.b32 	%r70, %r69, 2;
	mov.u32 	%r71, _ZZ17my_kernel_kernel0E18placeholder_shared;
	add.s32 	%r13, %r71, %r70;
	or.b16  	%rs11, %rs5, 1;
	mul.hi.u16 	%rs12, %rs11, 2731;
	shr.u16 	%rs13, %rs12, 1;
	and.b16  	%rs14, %rs13, 15;
	cvt.u32.u16 	%r72, %rs14;
	mul.wide.u16 	%r73, %rs14, 192;
	mul.lo.s16 	%rs15, %rs13, 48;
	sub.s16 	%rs16, %rs11, %rs15;
	cvt.u32.u16 	%r74, %rs16;
	or.b32  	%r14, %r73, %r74;
	mad.lo.s32 	%r75, %r72, -144, %r14;
	shl.b32 	%r76, %r75, 2;
	add.s32 	%r15, %r71, %r76;
	add.s16 	%rs17, %rs5, 2;
	mul.hi.u16 	%rs18, %rs17, 10923;
	shr.u16 	%rs19, %rs18, 3;
	and.b16  	%rs20, %rs19, 15;
	cvt.u32.u16 	%r77, %rs20;
	mul.wide.u16 	%r78, %rs20, 192;
	mul.lo.s16 	%rs21, %rs19, 48;
	sub.s16 	%rs22, %rs17, %rs21;
	cvt.u32.u16 	%r79, %rs22;
	or.b32  	%r16, %r78, %r79;
	mad.lo.s32 	%r80, %r77, -144, %r16;
	shl.b32 	%r81, %r80, 2;
	add.s32 	%r17, %r71, %r81;
	add.s16 	%rs23, %rs5, 3;
	mul.hi.u16 	%rs24, %rs23, 10923;
	shr.u16 	%rs25, %rs24, 3;
	and.b16  	%rs26, %rs25, 15;
	cvt.u32.u16 	%r82, %rs26;
	mul.wide.u16 	%r83, %rs26, 192;
	mul.lo.s16 	%rs27, %rs25, 48;
	sub.s16 	%rs28, %rs23, %rs27;
	cvt.u32.u16 	%r84, %rs28;
	or.b32  	%r18, %r83, %r84;
	mad.lo.s32 	%r85, %r82, -144, %r18;
	shl.b32 	%r86, %r85, 2;
	add.s32 	%r19, %r71, %r86;
	add.s16 	%rs29, %rs5, 4;
	mul.hi.u16 	%rs30, %rs29, 10923;
	shr.u16 	%rs31, %rs30, 3;
	and.b16  	%rs32, %rs31, 15;
	cvt.u32.u16 	%r87, %rs32;
	mul.wide.u16 	%r88, %rs32, 192;
	mul.lo.s16 	%rs33, %rs31, 48;
	sub.s16 	%rs34, %rs29, %rs33;
	cvt.u32.u16 	%r89, %rs34;
	or.b32  	%r20, %r88, %r89;
	mad.lo.s32 	%r90, %r87, -144, %r20;
	shl.b32 	%r91, %r90, 2;
	add.s32 	%r21, %r71, %r91;
	add.s16 	%rs35, %rs5, 5;
	mul.hi.u16 	%rs36, %rs35, 10923;
	shr.u16 	%rs37, %rs36, 3;
	and.b16  	%rs38, %rs37, 15;
	cvt.u32.u16 	%r92, %rs38;
	mul.wide.u16 	%r93, %rs38, 192;
	mul.lo.s16 	%rs39, %rs37, 48;
	sub.s16 	%rs40, %rs35, %rs39;
	cvt.u32.u16 	%r94, %rs40;
	or.b32  	%r22, %r93, %r94;
	mad.lo.s32 	%r95, %r92, -144, %r22;
	shl.b32 	%r96, %r95, 2;
	add.s32 	%r23, %r71, %r96;
	add.s16 	%rs41, %rs7, 12;
	and.b16  	%rs42, %rs41, 15;
	cvt.u32.u16 	%r97, %rs42;
	mul.wide.u16 	%r98, %rs42, 192;
	or.b32  	%r24, %r98, %r68;
	mad.lo.s32 	%r99, %r97, -144, %r24;
	shl.b32 	%r100, %r99, 2;
	add.s32 	%r25, %r71, %r100;
	add.s16 	%rs43, %rs13, 12;
	and.b16  	%rs44, %rs43, 15;
	cvt.u32.u16 	%r101, %rs44;
	mul.wide.u16 	%r102, %rs44, 192;
	or.b32  	%r26, %r102, %r74;
	mad.lo.s32 	%r103, %r101, -144, %r26;
	shl.b32 	%r104, %r103, 2;
	add.s32 	%r27, %r71, %r104;
	add.s16 	%rs45, %rs19, 12;
	and.b16  	%rs46, %rs45, 15;
	cvt.u32.u16 	%r105, %rs46;
	mul.wide.u16 	%r106, %rs46, 192;
	or.b32  	%r28, %r106, %r79;
	mad.lo.s32 	%r107, %r105, -144, %r28;
	shl.b32 	%r108, %r107, 2;
	add.s32 	%r29, %r71, %r108;
	add.s16 	%rs47, %rs25, 12;
	and.b16  	%rs48, %rs47, 15;
	cvt.u32.u16 	%r109, %rs48;
	mul.wide.u16 	%r110, %rs48, 192;
	or.b32  	%r30, %r110, %r84;
	mad.lo.s32 	%r111, %r109, -144, %r30;
	shl.b32 	%r112, %r111, 2;
	add.s32 	%r31, %r71, %r112;
	add.s16 	%rs49, %rs31, 12;
	and.b16  	%rs50, %rs49, 15;
	cvt.u32.u16 	%r113, %rs50;
	mul.wide.u16 	%r114, %rs50, 192;
	or.b32  	%r32, %r114, %r89;
	mad.lo.s32 	%r115, %r113, -144, %r32;
	shl.b32 	%r116, %r115, 2;
	add.s32 	%r33, %r71, %r116;
	add.s16 	%rs51, %rs37, 12;
	and.b16  	%rs52, %rs51, 15;
	cvt.u32.u16 	%r117, %rs52;
	mul.wide.u16 	%r118, %rs52, 192;
	or.b32  	%r34, %r118, %r94;
	mad.lo.s32 	%r119, %r117, -144, %r34;
	shl.b32 	%r120, %r119, 2;
	add.s32 	%r35, %r71, %r120;
	mov.b32 	%r178, 0;
	mov.pred 	%p7, -1;
	mov.f32 	%f327, 0f00000000;
	mov.f32 	%f328, %f327;
	mov.f32 	%f329, %f327;
	mov.f32 	%f330, %f327;
	mov.f32 	%f331, %f327;
	mov.f32 	%f332, %f327;
	mov.f32 	%f333, %f327;
	mov.f32 	%f334, %f327;
$L__BB0_1:
	mov.pred 	%p1, %p7;
	setp.gt.u32 	%p3, %r1, 31;
	bar.sync 	0;
	@%p3 bra 	$L__BB0_3;
	ld.param.u64 	%rd53, [my_kernel_kernel0_param_0];
	shl.b32 	%r121, %r178, 4;
	shl.b32 	%r122, %r3, 6;
	shl.b32 	%r123, %r2, 7;
	and.b32  	%r124, %r123, 2147475456;
	or.b32  	%r125, %r122, %r124;
	add.s32 	%r126, %r125, %r121;
	shl.b32 	%r127, %r1, 3;
	and.b32  	%r128, %r127, 8;
	shl.b32 	%r129, %r1, 8;
	and.b32  	%r130, %r129, 7168;
	or.b32  	%r131, %r128, %r130;
	shl.b32 	%r132, %r1, 4;
	and.b32  	%r133, %r132, 32;
	or.b32  	%r134, %r131, %r133;
	add.s32 	%r135, %r126, %r134;
	cvta.to.global.u64 	%rd6, %rd53;
	mul.wide.u32 	%rd7, %r135, 4;
	add.s64 	%rd8, %rd6, %rd7;
	ld.global.nc.f32 	%f18, [%rd8];
	shl.b32 	%r136, %r1, 5;
	mov.u32 	%r137, _ZZ17my_kernel_kernel0E18PaddedInput_shared;
	add.s32 	%r138, %r137, %r136;
	st.shared.f32 	[%r138], %f18;
	add.s32 	%r139, %r126, %r5;
	mul.wide.u32 	%rd9, %r139, 4;
	add.s64 	%rd10, %rd6, %rd9;
	ld.global.nc.f32 	%f19, [%rd10];
	st.shared.f32 	[%r138+4], %f19;
	add.s32 	%r140, %r126, %r6;
	mul.wide.u32 	%rd11, %r140, 4;
	add.s64 	%rd12, %rd6, %rd11;
	ld.global.nc.f32 	%f20, [%rd12];
	st.shared.f32 	[%r138+8], %f20;
	add.s32 	%r141, %r126, %r7;
	mul.wide.u32 	%rd13, %r141, 4;
	add.s64 	%rd14, %rd6, %rd13;
	ld.global.nc.f32 	%f21, [%rd14];
	st.shared.f32 	[%r138+12], %f21;
	add.s32 	%r142, %r126, %r8;
	mul.wide.u32 	%rd15, %r142, 4;
	add.s64 	%rd16, %rd6, %rd15;
	ld.global.nc.f32 	%f22, [%rd16];
	st.shared.f32 	[%r138+16], %f22;
	add.s32 	%r143, %r126, %r9;
	mul.wide.u32 	%rd17, %r143, 4;
	add.s64 	%rd18, %rd6, %rd17;
	ld.global.nc.f32 	%f23, [%rd18];
	st.shared.f32 	[%r138+20], %f23;
	add.s32 	%r144, %r126, %r10;
	mul.wide.u32 	%rd19, %r144, 4;
	add.s64 	%rd20, %rd6, %rd19;
	ld.global.nc.f32 	%f24, [%rd20];
	st.shared.f32 	[%r138+24], %f24;
	add.s32 	%r145, %r126, %r11;
	mul.wide.u32 	%rd21, %r145, 4;
	add.s64 	%rd22, %rd6, %rd21;
	ld.global.nc.f32 	%f25, [%rd22];
	st.shared.f32 	[%r138+28], %f25;
$L__BB0_3:
	setp.gt.u32 	%p4, %r1, 127;
	mul.lo.s32 	%r146, %r178, 3072;
	and.b32  	%r147, %r2, 3;
	mul.lo.s32 	%r148, %r147, 48;
	or.b32  	%r37, %r146, %r148;
	@%p4 bra 	$L__BB0_5;
	add.s32 	%r149, %r37, %r12;
	mul.wide.u32 	%rd23, %r149, 4;
	add.s64 	%rd24, %rd1, %rd23;
	ld.global.nc.f32 	%f26, [%rd24];
	st.shared.f32 	[%r13], %f26;
	add.s32 	%r150, %r37, %r14;
	mul.wide.u32 	%rd25, %r150, 4;
	add.s64 	%rd26, %rd1, %rd25;
	ld.global.nc.f32 	%f27, [%rd26];
	st.shared.f32 	[%r15], %f27;
	add.s32 	%r151, %r37, %r16;
	mul.wide.u32 	%rd27, %r151, 4;
	add.s64 	%rd28, %rd1, %rd27;
	ld.global.nc.f32 	%f28, [%rd28];
	st.shared.f32 	[%r17], %f28;
	add.s32 	%r152, %r37, %r18;
	mul.wide.u32 	%rd29, %r152, 4;
	add.s64 	%rd30, %rd1, %rd29;
	ld.global.nc.f32 	%f29, [%rd30];
	st.shared.f32 	[%r19], %f29;
	add.s32 	%r153, %r37, %r20;
	mul.wide.u32 	%rd31, %r153, 4;
	add.s64 	%rd32, %rd1, %rd31;
	ld.global.nc.f32 	%f30, [%rd32];
	st.shared.f32 	[%r21], %f30;
	add.s32 	%r154, %r37, %r22;
	mul.wide.u32 	%rd33, %r154, 4;
	add.s64 	%rd34, %rd1, %rd33;
	ld.global.nc.f32 	%f31, [%rd34];
	st.shared.f32 	[%r23], %f31;
$L__BB0_5:
	@%p3 bra 	$L__BB0_7;
	add.s32 	%r155, %r37, %r24;
	mul.wide.u32 	%rd35, %r155, 4;
	add.s64 	%rd36, %rd1, %rd35;
	ld.global.nc.f32 	%f32, [%rd36];
	st.shared.f32 	[%r25], %f32;
	add.s32 	%r156, %r37, %r26;
	mul.wide.u32 	%rd37, %r156, 4;
	add.s64 	%rd38, %rd1, %rd37;
	ld.global.nc.f32 	%f33, [%rd38];
	st.shared.f32 	[%r27], %f33;
	add.s32 	%r157, %r37, %r28;
	mul.wide.u32 	%rd39, %r157, 4;
	add.s64 	%rd40, %rd1, %rd39;
	ld.global.nc.f32 	%f34, [%rd40];
	st.shared.f32 	[%r29], %f34;
	add.s32 	%r158, %r37, %r30;
	mul.wide.u32 	%rd41, %r158, 4;
	add.s64 	%rd42, %rd1, %rd41;
	ld.global.nc.f32 	%f35, [%rd42];
	st.shared.f32 	[%r31], %f35;
	add.s32 	%r159, %r37, %r32;
	mul.wide.u32 	%rd43, %r159, 4;
	add.s64 	%rd44, %rd1, %rd43;
	ld.global.nc.f32 	%f36, [%rd44];
	st.shared.f32 	[%r33], %f36;
	add.s32 	%r160, %r37, %r34;
	mul.wide.u32 	%rd45, %r160, 4;
	add.s64 	%rd46, %rd1, %rd45;
	ld.global.nc.f32 	%f37, [%rd46];
	st.shared.f32 	[%r35], %f37;
$L__BB0_7:
	bar.sync 	0;
	shl.b16 	%rs53, %rs1, 6;
	mul.wide.u16 	%r162, %rs53, 4;
	mov.u32 	%r163, _ZZ17my_kernel_kernel0E18PaddedInput_shared;
	add.s32 	%r164, %r163, %r162;
	ld.shared.f32 	%f38, [%r164];
	shl.b32 	%r165, %r4, 2;
	mov.u32 	%r166, _ZZ17my_kernel_kernel0E18placeholder_shared;
	add.s32 	%r167, %r166, %r165;
	ld.shared.f32 	%f39, [%r167];
	fma.rn.f32 	%f40, %f38, %f39, %f334;
	ld.shared.f32 	%f41, [%r164+64];
	fma.rn.f32 	%f42, %f41, %f39, %f332;
	ld.shared.f32 	%f43, [%r164+512];
	fma.rn.f32 	%f44, %f43, %f39, %f330;
	ld.shared.f32 	%f45, [%r164+576];
	fma.rn.f32 	%f46, %f45, %f39, %f328;
	ld.shared.f32 	%f47, [%r164+4];
	ld.shared.f32 	%f48, [%r167+192];
	fma.rn.f32 	%f49, %f47, %f48, %f40;
	ld.shared.f32 	%f50, [%r164+68];
	fma.rn.f32 	%f51, %f50, %f48, %f42;
	ld.shared.f32 	%f52, [%r164+516];
	fma.rn.f32 	%f53, %f52, %f48, %f44;
	ld.shared.f32 	%f54, [%r164+580];
	fma.rn.f32 	%f55, %f54, %f48, %f46;
	ld.shared.f32 	%f56, [%r164+8];
	ld.shared.f32 	%f57, [%r167+384];
	fma.rn.f32 	%f58, %f56, %f57, %f49;
	ld.shared.f32 	%f59, [%r164+72];
	fma.rn.f32 	%f60, %f59, %f57, %f51;
	ld.shared.f32 	%f61, [%r164+520];
	fma.rn.f32 	%f62, %f61, %f57, %f53;
	ld.shared.f32 	%f63, [%r164+584];
	fma.rn.f32 	%f64, %f63, %f57, %f55;
	ld.shared.f32 	%f65, [%r164+12];
	ld.shared.f32 	%f66, [%r167+576];
	fma.rn.f32 	%f67, %f65, %f66, %f58;
	ld.shared.f32 	%f68, [%r164+76];
	fma.rn.f32 	%f69, %f68, %f66, %f60;
	ld.shared.f32 	%f70, [%r164+524];
	fma.rn.f32 	%f71, %f70, %f66, %f62;
	ld.shared.f32 	%f72, [%r164+588];
	fma.rn.f32 	%f73, %f72, %f66, %f64;
	ld.shared.f32 	%f74, [%r164+16];
	ld.shared.f32 	%f75, [%r167+768];
	fma.rn.f32 	%f76, %f74, %f75, %f67;
	ld.shared.f32 	%f77, [%r164+80];
	fma.rn.f32 	%f78, %f77, %f75, %f69;
	ld.shared.f32 	%f79, [%r164+528];
	fma.rn.f32 	%f80, %f79, %f75, %f71;
	ld.shared.f32 	%f81, [%r164+592];
	fma.rn.f32 	%f82, %f81, %f75, %f73;
	ld.shared.f32 	%f83, [%r164+20];
	ld.shared.f32 	%f84, [%r167+960];
	fma.rn.f32 	%f85, %f83, %f84, %f76;
	ld.shared.f32 	%f86, [%r164+84];
	fma.rn.f32 	%f87, %f86, %f84, %f78;
	ld.shared.f32 	%f88, [%r164+532];
	fma.rn.f32 	%f89, %f88, %f84, %f80;
	ld.shared.f32 	%f90, [%r164+596];
	fma.rn.f32 	%f91, %f90, %f84, %f82;
	ld.shared.f32 	%f92, [%r164+24];
	ld.shared.f32 	%f93, [%r167+1152];
	fma.rn.f32 	%f94, %f92, %f93, %f85;
	ld.shared.f32 	%f95, [%r164+88];
	fma.rn.f32 	%f96, %f95, %f93, %f87;
	ld.shared.f32 	%f97, [%r164+536];
	fma.rn.f32 	%f98, %f97, %f93, %f89;
	ld.shared.f32 	%f99, [%r164+600];
	fma.rn.f32 	%f100, %f99, %f93, %f91;
	ld.shared.f32 	%f101, [%r164+28];
	ld.shared.f32 	%f102, [%r167+1344];
	fma.rn.f32 	%f103, %f101, %f102, %f94;
	ld.shared.f32 	%f104, [%r164+92];
	fma.rn.f32 	%f105, %f104, %f102, %f96;
	ld.shared.f32 	%f106, [%r164+540];
	fma.rn.f32 	%f107, %f106, %f102, %f98;
	ld.shared.f32 	%f108, [%r164+604];
	fma.rn.f32 	%f109, %f108, %f102, %f100;
	ld.shared.f32 	%f110, [%r164+32];
	ld.shared.f32 	%f111, [%r167+1536];
	fma.rn.f32 	%f112, %f110, %f111, %f103;
	ld.shared.f32 	%f113, [%r164+96];
	fma.rn.f32 	%f114, %f113, %f111, %f105;
	ld.shared.f32 	%f115, [%r164+544];
	fma.rn.f32 	%f116, %f115, %f111, %f107;
	ld.shared.f32 	%f117, [%r164+608];
	fma.rn.f32 	%f118, %f117, %f111, %f109;
	ld.shared.f32 	%f119, [%r164+36];
	ld.shared.f32 	%f120, [%r167+1728];
	fma.rn.f32 	%f121, %f119, %f120, %f112;
	ld.shared.f32 	%f122, [%r164+100];
	fma.rn.f32 	%f123, %f122, %f120, %f114;
	ld.shared.f32 	%f124, [%r164+548];
	fma.rn.f32 	%f125, %f124, %f120, %f116;
	ld.shared.f32 	%f126, [%r164+612];
	fma.rn.f32 	%f127, %f126, %f120, %f118;
	ld.shared.f32 	%f128, [%r164+40];
	ld.shared.f32 	%f129, [%r167+1920];
	fma.rn.f32 	%f130, %f128, %f129, %f121;
	ld.shared.f32 	%f131, [%r164+104];
	fma.rn.f32 	%f132, %f131, %f129, %f123;
	ld.shared.f32 	%f133, [%r164+552];
	fma.rn.f32 	%f134, %f133, %f129, %f125;
	ld.shared.f32 	%f135, [%r164+616];
	fma.rn.f32 	%f136, %f135, %f129, %f127;
	ld.shared.f32 	%f137, [%r164+44];
	ld.shared.f32 	%f138, [%r167+2112];
	fma.rn.f32 	%f139, %f137, %f138, %f130;
	ld.shared.f32 	%f140, [%r164+108];
	fma.rn.f32 	%f141, %f140, %f138, %f132;
	ld.shared.f32 	%f142, [%r164+556];
	fma.rn.f32 	%f143, %f142, %f138, %f134;
	ld.shared.f32 	%f144, [%r164+620];
	fma.rn.f32 	%f145, %f144, %f138, %f136;
	ld.shared.f32 	%f146, [%r164+48];
	ld.shared.f32 	%f147, [%r167+2304];
	fma.rn.f32 	%f148, %f146, %f147, %f139;
	ld.shared.f32 	%f149, [%r164+112];
	fma.rn.f32 	%f150, %f149, %f147, %f141;
	ld.shared.f32 	%f151, [%r164+560];
	fma.rn.f32 	%f152, %f151, %f147, %f143;
	ld.shared.f32 	%f153, [%r164+624];
	fma.rn.f32 	%f154, %f153, %f147, %f145;
	ld.shared.f32 	%f155, [%r164+52];
	ld.shared.f32 	%f156, [%r167+2496];
	fma.rn.f32 	%f157, %f155, %f156, %f148;
	ld.shared.f32 	%f158, [%r164+116];
	fma.rn.f32 	%f159, %f158, %f156, %f150;
	ld.shared.f32 	%f160, [%r164+564];
	fma.rn.f32 	%f161, %f160, %f156, %f152;
	ld.shared.f32 	%f162, [%r164+628];
	fma.rn.f32 	%f163, %f162, %f156, %f154;
	ld.shared.f32 	%f164, [%r164+56];
	ld.shared.f32 	%f165, [%r167+2688];
	fma.rn.f32 	%f166, %f164, %f165, %f157;
	ld.shared.f32 	%f167, [%r164+120];
	fma.rn.f32 	%f168, %f167, %f165, %f159;
	ld.shared.f32 	%f169, [%r164+568];
	fma.rn.f32 	%f170, %f169, %f165, %f161;
	ld.shared.f32 	%f171, [%r164+632];
	fma.rn.f32 	%f172, %f171, %f165, %f163;
	ld.shared.f32 	%f173, [%r164+60];
	ld.shared.f32 	%f174, [%r167+2880];
	fma.rn.f32 	%f334, %f173, %f174, %f166;
	ld.shared.f32 	%f175, [%r164+124];
	fma.rn.f32 	%f332, %f175, %f174, %f168;
	ld.shared.f32 	%f176, [%r164+572];
	fma.rn.f32 	%f330, %f176, %f174, %f170;
	ld.shared.f32 	%f177, [%r164+636];
	fma.rn.f32 	%f328, %f177, %f174, %f172;
	ld.shared.f32 	%f178, [%r164+128];
	fma.rn.f32 	%f179, %f178, %f39, %f333;
	ld.shared.f32 	%f180, [%r164+192];
	fma.rn.f32 	%f181, %f180, %f39, %f331;
	ld.shared.f32 	%f182, [%r164+640];
	fma.rn.f32 	%f183, %f182, %f39, %f329;
	ld.shared.f32 	%f184, [%r164+704];
	fma.rn.f32 	%f185, %f184, %f39, %f327;
	ld.shared.f32 	%f186, [%r164+132];
	fma.rn.f32 	%f187, %f186, %f48, %f179;
	ld.shared.f32 	%f188, [%r164+196];
	fma.rn.f32 	%f189, %f188, %f48, %f181;
	ld.shared.f32 	%f190, [%r164+644];
	fma.rn.f32 	%f191, %f190, %f48, %f183;
	ld.shared.f32 	%f192, [%r164+708];
	fma.rn.f32 	%f193, %f192, %f48, %f185;
	ld.shared.f32 	%f194, [%r164+136];
	fma.rn.f32 	%f195, %f194, %f57, %f187;
	ld.shared.f32 	%f196, [%r164+200];
	fma.rn.f32 	%f197, %f196, %f57, %f189;
	ld.shared.f32 	%f198, [%r164+648];
	fma.rn.f32 	%f199, %f198, %f57, %f191;
	ld.shared.f32 	%f200, [%r164+712];
	fma.rn.f32 	%f201, %f200, %f57, %f193;
	ld.shared.f32 	%f202, [%r164+140];
	fma.rn.f32 	%f203, %f202, %f66, %f195;
	ld.shared.f32 	%f204, [%r164+204];
	fma.rn.f32 	%f205, %f204, %f66, %f197;
	ld.shared.f32 	%f206, [%r164+652];
	fma.rn.f32 	%f207, %f206, %f66, %f199;
	ld.shared.f32 	%f208, [%r164+716];
	fma.rn.f32 	%f209, %f208, %f66, %f201;
	ld.shared.f32 	%f210, [%r164+144];
	fma.rn.f32 	%f211, %f210, %f75, %f203;
	ld.shared.f32 	%f212, [%r164+208];
	fma.rn.f32 	%f213, %f212, %f75, %f205;
	ld.shared.f32 	%f214, [%r164+656];
	fma.rn.f32 	%f215, %f214, %f75, %f207;
	ld.shared.f32 	%f216, [%r164+720];
	fma.rn.f32 	%f217, %f216, %f75, %f209;
	ld.shared.f32 	%f218, [%r164+148];
	fma.rn.f32 	%f219, %f218, %f84, %f211;
	ld.shared.f32 	%f220, [%r164+212];
	fma.rn.f32 	%f221, %f220, %f84, %f213;
	ld.shared.f32 	%f222, [%r164+660];
	fma.rn.f32 	%f223, %f222, %f84, %f215;
	ld.shared.f32 	%f224, [%r164+724];
	fma.rn.f32 	%f225, %f224, %f84, %f217;
	ld.shared.f32 	%f226, [%r164+152];
	fma.rn.f32 	%f227, %f226, %f93, %f219;
	ld.shared.f32 	%f228, [%r164+216];
	fma.rn.f32 	%f229, %f228, %f93, %f221;
	ld.shared.f32 	%f230, [%r164+664];
	fma.rn.f32 	%f231, %f230, %f93, %f223;
	ld.shared.f32 	%f232, [%r164+728];
	fma.rn.f32 	%f233, %f232, %f93, %f225;
	ld.shared.f32 	%f234, [%r164+156];
	fma.rn.f32 	%f235, %f234, %f102, %f227;
	ld.shared.f32 	%f236, [%r164+220];
	fma.rn.f32 	%f237, %f236, %f102, %f229;
	ld.shared.f32 	%f238, [%r164+668];
	fma.rn.f32 	%f239, %f238, %f102, %f231;
	ld.shared.f32 	%f240, [%r164+732];
	fma.rn.f32 	%f241, %f240, %f102, %f233;
	ld.shared.f32 	%f242, [%r164+160];
	fma.rn.f32 	%f243, %f242, %f111, %f235;
	ld.shared.f32 	%f244, [%r164+224];
	fma.rn.f32 	%f245, %f244, %f111, %f237;
	ld.shared.f32 	%f246, [%r164+672];
	fma.rn.f32 	%f247, %f246, %f111, %f239;
	ld.shared.f32 	%f248, [%r164+736];
	fma.rn.f32 	%f249, %f248, %f111, %f241;
	ld.shared.f32 	%f250, [%r164+164];
	fma.rn.f32 	%f251, %f250, %f120, %f243;
	ld.shared.f32 	%f252, [%r164+228];
	fma.rn.f32 	%f253, %f252, %f120, %f245;
	ld.shared.f32 	%f254, [%r164+676];
	fma.rn.f32 	%f255, %f254, %f120, %f247;
	ld.shared.f32 	%f256, [%r164+740];
	fma.rn.f32 	%f257, %f256, %f120, %f249;
	ld.shared.f32 	%f258, [%r164+168];
	fma.rn.f32 	%f259, %f258, %f129, %f251;
	ld.shared.f32 	%f260, [%r164+232];
	fma.rn.f32 	%f261, %f260, %f129, %f253;
	ld.shared.f32 	%f262, [%r164+680];
	fma.rn.f32 	%f263, %f262, %f129, %f255;
	ld.shared.f32 	%f264, [%r164+744];
	fma.rn.f32 	%f265, %f264, %f129, %f257;
	ld.shared.f32 	%f266, [%r164+172];
	fma.rn.f32 	%f267, %f266, %f138, %f259;
	ld.shared.f32 	%f268, [%r164+236];
	fma.rn.f32 	%f269, %f268, %f138, %f261;
	ld.shared.f32 	%f270, [%r164+684];
	fma.rn.f32 	%f271, %f270, %f138, %f263;
	ld.shared.f32 	%f272, [%r164+748];
	fma.rn.f32 	%f273, %f272, %f138, %f265;
	ld.shared.f32 	%f274, [%r164+176];
	fma.rn.f32 	%f275, %f274, %f147, %f267;
	ld.shared.f32 	%f276, [%r164+240];
	fma.rn.f32 	%f277, %f276, %f147, %f269;
	ld.shared.f32 	%f278, [%r164+688];
	fma.rn.f32 	%f279, %f278, %f147, %f271;
	ld.shared.f32 	%f280, [%r164+752];
	fma.rn.f32 	%f281, %f280, %f147, %f273;
	ld.shared.f32 	%f282, [%r164+180];
	fma.rn.f32 	%f283, %f282, %f156, %f275;
	ld.shared.f32 	%f284, [%r164+244];
	fma.rn.f32 	%f285, %f284, %f156, %f277;
	ld.shared.f32 	%f286, [%r164+692];
	fma.rn.f32 	%f287, %f286, %f156, %f279;
	ld.shared.f32 	%f288, [%r164+756];
	fma.rn.f32 	%f289, %f288, %f156, %f281;
	ld.shared.f32 	%f290, [%r164+184];
	fma.rn.f32 	%f291, %f290, %f165, %f283;
	ld.shared.f32 	%f292, [%r164+248];
	fma.rn.f32 	%f293, %f292, %f165, %f285;
	ld.shared.f32 	%f294, [%r164+696];
	fma.rn.f32 	%f295, %f294, %f165, %f287;
	ld.shared.f32 	%f296, [%r164+760];
	fma.rn.f32 	%f297, %f296, %f165, %f289;
	ld.shared.f32 	%f298, [%r164+188];
	fma.rn.f32 	%f333, %f298, %f174, %f291;
	ld.shared.f32 	%f299, [%r164+252];
	fma.rn.f32 	%f331, %f299, %f174, %f293;
	ld.shared.f32 	%f300, [%r164+700];
	fma.rn.f32 	%f329, %f300, %f174, %f295;
	ld.shared.f32 	%f301, [%r164+764];
	fma.rn.f32 	%f327, %f301, %f174, %f297;
	mov.b32 	%r178, 1;
	mov.pred 	%p7, 0;
	@%p1 bra 	$L__BB0_1;
	ld.param.u64 	%rd55, [my_kernel_kernel0_param_3];
	ld.param.u64 	%rd54, [my_kernel_kernel0_param_2];
	cvta.to.global.u64 	%rd47, %rd55;
	and.b32  	%r168, %r2, 3;
	mul.lo.s32 	%r169, %r168, 48;
	add.s32 	%r170, %r169, %r4;
	mul.wide.u32 	%rd48, %r170, 4;
	add.s64 	%rd49, %rd47, %rd48;
	shr.u32 	%r171, %r2, 6;
	mul.lo.s32 	%r172, %r171, 49152;
	mul.wide.u16 	%r173, %rs1, 12288;
	or.b32  	%r174, %r169, %r172;
	mad.lo.s32 	%r175, %r3, 384, %r174;
	add.s32 	%r176, %r175, %r4;
	add.s32 	%r177, %r176, %r173;
	ld.global.nc.f32 	%f302, [%rd49];
	cvta.to.global.u64 	%rd50, %rd54;
	add.f32 	%f303, %f334, %f302;
	min.f32 	%f304, %f303, 0f40C00000;
	max.f32 	%f305, %f304, 0f00000000;
	mul.wide.u32 	%rd51, %r177, 4;
	add.s64 	%rd52, %rd50, %rd51;
	st.global.f32 	[%rd52], %f305;
	add.f32 	%f306, %f332, %f302;
	min.f32 	%f307, %f306, 0f40C00000;
	max.f32 	%f308, %f307, 0f00000000;
	st.global.f32 	[%rd52+768], %f308;
	add.f32 	%f309, %f330, %f302;
	min.f32 	%f310, %f309, 0f40C00000;
	max.f32 	%f311, %f310, 0f00000000;
	st.global.f32 	[%rd52+98304], %f311;
	add.f32 	%f312, %f328, %f302;
	min.f32 	%f313, %f312, 0f40C00000;
	max.f32 	%f314, %f313, 0f00000000;
	st.global.f32 	[%rd52+99072], %f314;
	add.f32 	%f315, %f333, %f302;
	min.f32 	%f316, %f315, 0f40C00000;
	max.f32 	%f317, %f316, 0f00000000;
	st.global.f32 	[%rd52+24576], %f317;
	add.f32 	%f318, %f331, %f302;
	min.f32 	%f319, %f318, 0f40C00000;
	max.f32 	%f320, %f319, 0f00000000;
	st.global.f32 	[%rd52+25344], %f320;
	add.f32 	%f321, %f329, %f302;
	min.f32 	%f322, %f321, 0f40C00000;
	max.f32 	%f323, %f322, 0f00000000;
	st.global.f32 	[%rd52+122880], %f323;
	add.f32 	%f324, %f327, %f302;
	min.f32 	%f325, %f324, 0f40C00000;
	max.f32 	%f326, %f325, 0f00000000;
	st.global.f32 	[%rd52+123648], %f326;
	ret;

}


// ===== COMPILED SASS (sm_100) =====

	.target	sm_100

	.elftype	@"ET_EXEC"


//--------------------- .note.nv.tkinfo           --------------------------
	.section	.note.nv.tkinfo,"",@"SHT_NOTE"
	.sectionflags	@"SHF_NOTE_NV_TKINFO"
	.tkinfo
        /*0018*/ 	.word	0x00000002
        /*0030*/ 	.string	""
        /*0030*/ 	.string	"ptxas"
        /*0030*/ 	.string	"Cuda compilation tools, release 13.0, V13.0.88"
        /*0030*/ 	.string	"Build cuda_13.0.r13.0/compiler.36424714_0"
        /*0030*/ 	.string	"-arch sm_100 -m 64 "



//--------------------- .note.nv.cuinfo           --------------------------
	.section	.note.nv.cuinfo,"",@"SHT_NOTE"
	.sectionflags	@"SHF_NOTE_NV_CUINFO"
        /*0018*/ 	.short	0x0002
        /*001a*/ 	.short	0x0064
        /*001c*/ 	.short	0x0082
	.zero		2


//--------------------- .nv.info                  --------------------------
	.section	.nv.info,"",@"SHT_CUDA_INFO"
	.align	4


	//----- nvinfo : EIATTR_REGCOUNT
	.align		4
        /*0000*/ 	.byte	0x04, 0x2f
        /*0002*/ 	.short	(.L_1 - .L_0)
	.align		4
.L_0:
        /*0004*/ 	.word	index@(my_kernel_kernel0)
        /*0008*/ 	.word	0x00000048


	//----- nvinfo : EIATTR_FRAME_SIZE
	.align		4
.L_1:
        /*000c*/ 	.byte	0x04, 0x11
        /*000e*/ 	.short	(.L_3 - .L_2)
	.align		4
.L_2:
        /*0010*/ 	.word	index@(my_kernel_kernel0)
        /*0014*/ 	.word	0x00000000


	//----- nvinfo : EIATTR_MIN_STACK_SIZE
	.align		4
.L_3:
        /*0018*/ 	.byte	0x04, 0x12
        /*001a*/ 	.short	(.L_5 - .L_4)
	.align		4
.L_4:
        /*001c*/ 	.word	index@(my_kernel_kernel0)
        /*0020*/ 	.word	0x00000000
.L_5:


//--------------------- .nv.compat                --------------------------
	.section	.nv.compat,"",@"SHT_CUDA_COMPAT_INFO"
	.align	4
        /*0000*/ 	.byte	0x02, 0x09, 0x00, 0x00, 0x02, 0x02, 0x01, 0x00, 0x02, 0x05, 0x05, 0x00, 0x03, 0x07, 0x01, 0x01
        /*0010*/ 	.byte	0x02, 0x03, 0x00, 0x00, 0x02, 0x06, 0x01, 0x00, 0x04, 0x0b, 0x08, 0x00, 0x09, 0x00, 0x00, 0x00
        /*0020*/ 	.byte	0x00, 0x00, 0x00, 0x00


//--------------------- .nv.info.my_kernel_kernel0 --------------------------
	.section	.nv.info.my_kernel_kernel0,"",@"SHT_CUDA_INFO"
	.sectionflags	@""
	.align	4


	//----- nvinfo : EIATTR_CUDA_API_VERSION
	.align		4
        /*0000*/ 	.byte	0x04, 0x37
        /*0002*/ 	.short	(.L_7 - .L_6)
.L_6:
        /*0004*/ 	.word	0x00000082


	//----- nvinfo : EIATTR_KPARAM_INFO
	.align		4
.L_7:
        /*0008*/ 	.byte	0x04, 0x17
        /*000a*/ 	.short	(.L_9 - .L_8)
.L_8:
        /*000c*/ 	.word	0x00000000
        /*0010*/ 	.short	0x0003
        /*0012*/ 	.short	0x0018
        /*0014*/ 	.byte	0x00, 0xf5, 0x21, 0x00


	//----- nvinfo : EIATTR_KPARAM_INFO
	.align		4
.L_9:
        /*0018*/ 	.byte	0x04, 0x17
        /*001a*/ 	.short	(.L_11 - .L_10)
.L_10:
        /*001c*/ 	.word	0x00000000
        /*0020*/ 	.short	0x0002
        /*0022*/ 	.short	0x0010
        /*0024*/ 	.byte	0x00, 0xf5, 0x21, 0x00


	//----- nvinfo : EIATTR_KPARAM_INFO
	.align		4
.L_11:
        /*0028*/ 	.byte	0x04, 0x17
        /*002a*/ 	.short	(.L_13 - .L_12)
.L_12:
        /*002c*/ 	.word	0x00000000
        /*0030*/ 	.short	0x0001
        /*0032*/ 	.short	0x0008
        /*0034*/ 	.byte	0x00, 0xf5, 0x21, 0x00


	//----- nvinfo : EIATTR_KPARAM_INFO
	.align		4
.L_13:
        /*0038*/ 	.byte	0x04, 0x17
        /*003a*/ 	.short	(.L_15 - .L_14)
.L_14:
        /*003c*/ 	.word	0x00000000
        /*0040*/ 	.short	0x0000
        /*0042*/ 	.short	0x0000
        /*0044*/ 	.byte	0x00, 0xf5, 0x21, 0x00


	//----- nvinfo : EIATTR_SPARSE_MMA_MASK
	.align		4
.L_15:
        /*0048*/ 	.byte	0x03, 0x50
        /*004a*/ 	.short	0x0000


	//----- nvinfo : EIATTR_MAXREG_COUNT
	.align		4
        /*004c*/ 	.byte	0x03, 0x1b
        /*004e*/ 	.short	0x00ff


	//----- nvinfo : EIATTR_NUM_BARRIERS
	.align		4
        /*0050*/ 	.byte	0x02, 0x4c
        /*0052*/ 	.byte	0x01
	.zero		1


	//----- nvinfo : EIATTR_MERCURY_ISA_VERSION
	.align		4
        /*0054*/ 	.byte	0x03, 0x5f
        /*0056*/ 	.short	0x0101


	//----- nvinfo : EIATTR_VRC_CTA_INIT_COUNT
	.align		4
        /*0058*/ 	.byte	0x02, 0x4a
	.zero		1
	.zero		1


	//----- nvinfo : EIATTR_EXIT_INSTR_OFFSETS
	.align		4
        /*005c*/ 	.byte	0x04, 0x1c
        /*005e*/ 	.short	(.L_17 - .L_16)


	//   ....[0]....
.L_16:
        /*0060*/ 	.word	0x00002110


	//----- nvinfo : EIATTR_CRS_STACK_SIZE
	.align		4
.L_17:
        /*0064*/ 	.byte	0x04, 0x1e
        /*0066*/ 	.short	(.L_19 - .L_18)
.L_18:
        /*0068*/ 	.word	0x00000000


	//----- nvinfo : EIATTR_CBANK_PARAM_SIZE
	.align		4
.L_19:
        /*006c*/ 	.byte	0x03, 0x19
        /*006e*/ 	.short	0x0020


	//----- nvinfo : EIATTR_PARAM_CBANK
	.align		4
        /*0070*/ 	.byte	0x04, 0x0a
        /*0072*/ 	.short	(.L_21 - .L_20)
	.align		4
.L_20:
        /*0074*/ 	.word	index@(.nv.constant0.my_kernel_kernel0)
        /*0078*/ 	.short	0x0380
        /*007a*/ 	.short	0x0020


	//----- nvinfo : EIATTR_SW_WAR
	.align		4
.L_21:
        /*007c*/ 	.byte	0x04, 0x36
        /*007e*/ 	.short	(.L_23 - .L_22)
.L_22:
        /*0080*/ 	.word	0x00000008
.L_23:


//--------------------- .nv.callgraph             --------------------------
	.section	.nv.callgraph,"",@"SHT_CUDA_CALLGRAPH"
	.align	4
	.sectionentsize	8
	.align		4
        /*0000*/ 	.word	0x00000000
	.align		4
        /*0004*/ 	.word	0xffffffff
	.align		4
        /*0008*/ 	.word	0x00000000
	.align		4
        /*000c*/ 	.word	0xfffffffe
	.align		4
        /*0010*/ 	.word	0x00000000
	.align		4
        /*0014*/ 	.word	0xfffffffd
	.align		4
        /*0018*/ 	.word	0x00000000
	.align		4
        /*001c*/ 	.word	0xfffffffc


//--------------------- .text.my_kernel_kernel0   --------------------------
	.section	.text.my_kernel_kernel0,"ax",@progbits
	.align	128
        .global         my_kernel_kernel0
        .type           my_kernel_kernel0,@function
        .size           my_kernel_kernel0,(.L_x_8 - my_kernel_kernel0)
        .other          my_kernel_kernel0,@"STO_CUDA_ENTRY STV_DEFAULT"
my_kernel_kernel0:
.text.my_kernel_kernel0:
[----:B------:R-:W-:Y:S01]  /*0000*/  LDC R1, c[0x0][0x37c] ;  /* 0x0000df00ff017b82 */ /* 0x000fe20000000800 */
[----:B------:R-:W0:Y:S07]  /*0010*/  S2R R0, SR_TID.X ;  /* 0x0000000000007919 */ /* 0x000e2e0000002100 */
[----:B------:R-:W1:Y:S01]  /*0020*/  S2UR UR6, SR_CgaCtaId ;  /* 0x00000000000679c3 */ /* 0x000e620000008800 */
[----:B------:R-:W-:Y:S01]  /*0030*/  UMOV UR4, 0x400 ;  /* 0x0000040000047882 */ /* 0x000fe20000000000 */
[----:B------:R-:W-:Y:S01]  /*0040*/  HFMA2 R20, -RZ, RZ, 0, 0 ;  /* 0x00000000ff147431 */ /* 0x000fe200000001ff */
[----:B------:R-:W-:Y:S01]  /*0050*/  UIADD3 UR5, UPT, UPT, UR4, 0x400, URZ ;  /* 0x0000040004057890 */ /* 0x000fe2000fffe0ff */
[----:B------:R-:W-:Y:S01]  /*0060*/  HFMA2 R33, -RZ, RZ, 0, 0 ;  /* 0x00000000ff217431 */ /* 0x000fe200000001ff */
[----:B------:R-:W-:-:S02]  /*0070*/  CS2R R28, SRZ ;  /* 0x00000000001c7805 */ /* 0x000fc4000001ff00 */
[----:B------:R-:W-:Y:S01]  /*0080*/  MOV R61, RZ ;  /* 0x000000ff003d7202 */ /* 0x000fe20000000f00 */
[----:B------:R-:W2:Y:S01]  /*0090*/  LDCU.64 UR8, c[0x0][0x358] ;  /* 0x00006b00ff0877ac */ /* 0x000ea20008000a00 */
[----:B------:R-:W-:Y:S01]  /*00a0*/  MOV R35, RZ ;  /* 0x000000ff00237202 */ /* 0x000fe20000000f00 */
[----:B------:R-:W-:Y:S02]  /*00b0*/  UPLOP3.LUT UP0, UPT, UPT, UPT, UPT, 0x80, 0x8 ;  /* 0x000000000008789c */ /* 0x000fe40003f0f070 */
[----:B-1----:R-:W-:Y:S02]  /*00c0*/  ULEA UR4, UR6, UR4, 0x18 ;  /* 0x0000000406047291 */ /* 0x002fe4000f8ec0ff */
[----:B------:R-:W-:Y:S01]  /*00d0*/  ULEA UR5, UR6, UR5, 0x18 ;  /* 0x0000000506057291 */ /* 0x000fe2000f8ec0ff */
[C---:B0-----:R-:W-:Y:S02]  /*00e0*/  PRMT R6, R0.reuse, 0x9910, RZ ;  /* 0x0000991000067816 */ /* 0x041fe400000000ff */
[----:B------:R-:W-:-:S02]  /*00f0*/  SHF.L.U32 R3, R0, 0x8, RZ ;  /* 0x0000000800037819 */ /* 0x000fc400000006ff */
[----:B------:R-:W-:Y:S01]  /*0100*/  SHF.L.U32 R2, R0, 0x3, RZ ;  /* 0x0000000300027819 */ /* 0x000fe200000006ff */
[----:B------:R-:W-:Y:S01]  /*0110*/  IMAD R6, R6, 0x6, RZ ;  /* 0x0000000606067824 */ /* 0x000fe200078e02ff */
[----:B------:R-:W-:Y:S02]  /*0120*/  SHF.L.U32 R5, R0, 0x4, RZ ;  /* 0x0000000400057819 */ /* 0x000fe400000006ff */
[----:B------:R-:W-:Y:S02]  /*0130*/  LOP3.LUT R4, R3, 0x1c00, RZ, 0xc0, !PT ;  /* 0x00001c0003047812 */ /* 0x000fe400078ec0ff */
[----:B------:R-:W-:Y:S02]  /*0140*/  LOP3.LUT R8, R6, 0xffff, RZ, 0xc0, !PT ;  /* 0x0000ffff06087812 */ /* 0x000fe400078ec0ff */
[C---:B------:R-:W-:Y:S02]  /*0150*/  IADD3 R7, PT, PT, R2.reuse, 0x2, RZ ;  /* 0x0000000202077810 */ /* 0x040fe40007ffe0ff */
[----:B------:R-:W-:Y:S01]  /*0160*/  IADD3 R3, PT, PT, R2, 0x1, RZ ;  /* 0x0000000102037810 */ /* 0x000fe20007ffe0ff */
[----:B------:R-:W-:Y:S01]  /*0170*/  IMAD R8, R8, 0xaab, RZ ;  /* 0x00000aab08087824 */ /* 0x000fe200078e02ff */
[----:B------:R-:W-:-:S02]  /*0180*/  IADD3 R9, PT, PT, R2, 0x3, RZ ;  /* 0x0000000302097810 */ /* 0x000fc40007ffe0ff */
[C---:B------:R-:W-:Y:S02]  /*0190*/  IADD3 R11, PT, PT, R2.reuse, 0x4, RZ ;  /* 0x00000004020b7810 */ /* 0x040fe40007ffe0ff */
[C---:B------:R-:W-:Y:S02]  /*01a0*/  IADD3 R13, PT, PT, R2.reuse, 0x5, RZ ;  /* 0x00000005020d7810 */ /* 0x040fe40007ffe0ff */
[C---:B------:R-:W-:Y:S02]  /*01b0*/  IADD3 R15, PT, PT, R2.reuse, 0x6, RZ ;  /* 0x00000006020f7810 */ /* 0x040fe40007ffe0ff */
[----:B------:R-:W-:Y:S02]  /*01c0*/  IADD3 R17, PT, PT, R2, 0x7, RZ ;  /* 0x0000000702117810 */ /* 0x000fe40007ffe0ff */
[----:B------:R-:W-:Y:S02]  /*01d0*/  LOP3.LUT R2, R5, 0x20, RZ, 0xc0, !PT ;  /* 0x0000002005027812 */ /* 0x000fe400078ec0ff */
[----:B------:R-:W-:-:S02]  /*01e0*/  LOP3.LUT R7, R4, 0xa, R7, 0xf8, !PT ;  /* 0x0000000a04077812 */ /* 0x000fc400078ef807 */
[C---:B------:R-:W-:Y:S02]  /*01f0*/  LOP3.LUT R3, R4.reuse, 0x9, R3, 0xf8, !PT ;  /* 0x0000000904037812 */ /* 0x040fe400078ef803 */
[----:B------:R-:W-:Y:S02]  /*0200*/  LOP3.LUT R57, R4, 0xb, R9, 0xf8, !PT ;  /* 0x0000000b04397812 */ /* 0x000fe400078ef809 */
[----:B------:R-:W-:Y:S02]  /*0210*/  SHF.R.U32.HI R9, RZ, 0x11, R8 ;  /* 0x00000011ff097819 */ /* 0x000fe40000011608 */
[-C--:B------:R-:W-:Y:S02]  /*0220*/  LOP3.LUT R58, R7, R2.reuse, RZ, 0xfc, !PT ;  /* 0x00000002073a7212 */ /* 0x080fe400078efcff */
[----:B------:R-:W-:Y:S02]  /*0230*/  IADD3 R7, PT, PT, R6, 0x1, RZ ;  /* 0x0000000106077810 */ /* 0x000fe40007ffe0ff */
[----:B------:R-:W-:-:S02]  /*0240*/  LOP3.LUT R59, R3, R2, RZ, 0xfc, !PT ;  /* 0x00000002033b7212 */ /* 0x000fc400078efcff */
[C---:B------:R-:W-:Y:S02]  /*0250*/  LOP3.LUT R11, R4.reuse, 0xc, R11, 0xf8, !PT ;  /* 0x0000000c040b7812 */ /* 0x040fe400078ef80b */
[C---:B------:R-:W-:Y:S02]  /*0260*/  LOP3.LUT R13, R4.reuse, 0xd, R13, 0xf8, !PT ;  /* 0x0000000d040d7812 */ /* 0x040fe400078ef80d */
[C---:B------:R-:W-:Y:S02]  /*0270*/  LOP3.LUT R15, R4.reuse, 0xe, R15, 0xf8, !PT ;  /* 0x0000000e040f7812 */ /* 0x040fe400078ef80f */
[----:B------:R-:W-:Y:S02]  /*0280*/  LOP3.LUT R17, R4, 0xf, R17, 0xf8, !PT ;  /* 0x0000000f04117812 */ /* 0x000fe400078ef811 */
[----:B------:R-:W-:Y:S02]  /*0290*/  PRMT R3, R9, 0x9910, RZ ;  /* 0x0000991009037816 */ /* 0x000fe400000000ff */
[----:B------:R-:W-:-:S02]  /*02a0*/  LOP3.LUT R4, R7, 0xffff, RZ, 0xc0, !PT ;  /* 0x0000ffff07047812 */ /* 0x000fc400078ec0ff */
[----:B------:R-:W-:Y:S01]  /*02b0*/  IADD3 R8, PT, PT, R6, 0x2, RZ ;  /* 0x0000000206087810 */ /* 0x000fe20007ffe0ff */
[----:B------:R-:W-:Y:S01]  /*02c0*/  IMAD R3, R3, 0x30, RZ ;  /* 0x0000003003037824 */ /* 0x000fe200078e02ff */
[-C--:B------:R-:W-:Y:S01]  /*02d0*/  LOP3.LUT R56, R11, R2.reuse, RZ, 0xfc, !PT ;  /* 0x000000020b387212 */ /* 0x080fe200078efcff */
[----:B------:R-:W-:Y:S01]  /*02e0*/  IMAD R4, R4, 0xaab, RZ ;  /* 0x00000aab04047824 */ /* 0x000fe200078e02ff */
[----:B------:R-:W-:Y:S02]  /*02f0*/  LOP3.LUT R11, R8, 0xffff, RZ, 0xc0, !PT ;  /* 0x0000ffff080b7812 */ /* 0x000fe400078ec0ff */
[----:B------:R-:W-:Y:S02]  /*0300*/  IADD3 R10, PT, PT, R6, 0x3, RZ ;  /* 0x00000003060a7810 */ /* 0x000fe40007ffe0ff */
[----:B------:R-:W-:Y:S01]  /*0310*/  LOP3.LUT R55, R13, R2, RZ, 0xfc, !PT ;  /* 0x000000020d377212 */ /* 0x000fe200078efcff */
[----:B------:R-:W-:Y:S01]  /*0320*/  IMAD R11, R11, 0x2aab, RZ ;  /* 0x00002aab0b0b7824 */ /* 0x000fe200078e02ff */
[----:B------:R-:W-:-:S02]  /*0330*/  IADD3 R3, PT, PT, RZ, -R3, RZ ;  /* 0x80000003ff037210 */ /* 0x000fc40007ffe0ff */
[----:B------:R-:W-:Y:S02]  /*0340*/  SHF.R.U32.HI R13, RZ, 0x11, R4 ;  /* 0x00000011ff0d7819 */ /* 0x000fe40000011604 */
[----:B------:R-:W-:Y:S02]  /*0350*/  LOP3.LUT R12, R10, 0xffff, RZ, 0xc0, !PT ;  /* 0x0000ffff0a0c7812 */ /* 0x000fe400078ec0ff */
[----:B------:R-:W-:Y:S02]  /*0360*/  PRMT R5, R3, 0x7710, RZ ;  /* 0x0000771003057816 */ /* 0x000fe400000000ff */
[-C--:B------:R-:W-:Y:S01]  /*0370*/  LOP3.LUT R57, R57, R2.reuse, RZ, 0xfc, !PT ;  /* 0x0000000239397212 */ /* 0x080fe200078efcff */
[----:B------:R-:W-:Y:S01]  /*0380*/  IMAD R12, R12, 0x2aab, RZ ;  /* 0x00002aab0c0c7824 */ /* 0x000fe200078e02ff */
[-C--:B------:R-:W-:Y:S02]  /*0390*/  LOP3.LUT R54, R15, R2.reuse, RZ, 0xfc, !PT ;  /* 0x000000020f367212 */ /* 0x080fe400078efcff */
[----:B------:R-:W-:-:S02]  /*03a0*/  LOP3.LUT R53, R17, R2, RZ, 0xfc, !PT ;  /* 0x0000000211357212 */ /* 0x000fc400078efcff */
[----:B------:R-:W-:Y:S02]  /*03b0*/  PRMT R3, R13, 0x9910, RZ ;  /* 0x000099100d037816 */ /* 0x000fe400000000ff */
[C---:B------:R-:W-:Y:S02]  /*03c0*/  IADD3 R2, PT, PT, R6.reuse, 0x4, RZ ;  /* 0x0000000406027810 */ /* 0x040fe40007ffe0ff */
[C---:B------:R-:W-:Y:S01]  /*03d0*/  IADD3 R4, PT, PT, R6.reuse, 0x5, RZ ;  /* 0x0000000506047810 */ /* 0x040fe20007ffe0ff */
[----:B------:R-:W-:Y:S01]  /*03e0*/  IMAD R3, R3, 0x30, RZ ;  /* 0x0000003003037824 */ /* 0x000fe200078e02ff */
[----:B------:R-:W-:Y:S02]  /*03f0*/  SHF.R.U32.HI R15, RZ, 0x13, R11 ;  /* 0x00000013ff0f7819 */ /* 0x000fe4000001160b */
[----:B------:R-:W-:Y:S02]  /*0400*/  IADD3 R5, PT, PT, R6, R5, RZ ;  /* 0x0000000506057210 */ /* 0x000fe40007ffe0ff */
[----:B------:R-:W-:-:S02]  /*0410*/  LOP3.LUT R11, R2, 0xffff, RZ, 0xc0, !PT ;  /* 0x0000ffff020b7812 */ /* 0x000fc400078ec0ff */
[----:B------:R-:W-:Y:S02]  /*0420*/  LOP3.LUT R14, R4, 0xffff, RZ, 0xc0, !PT ;  /* 0x0000ffff040e7812 */ /* 0x000fe400078ec0ff */
[----:B------:R-:W-:Y:S01]  /*0430*/  PRMT R6, R15, 0x9910, RZ ;  /* 0x000099100f067816 */ /* 0x000fe200000000ff */
[----:B------:R-:W-:Y:S01]  /*0440*/  IMAD R11, R11, 0x2aab, RZ ;  /* 0x00002aab0b0b7824 */ /* 0x000fe200078e02ff */
[----:B------:R-:W-:Y:S01]  /*0450*/  SHF.R.U32.HI R21, RZ, 0x13, R12 ;  /* 0x00000013ff157819 */ /* 0x000fe2000001160c */
[----:B------:R-:W-:Y:S01]  /*0460*/  IMAD R14, R14, 0x2aab, RZ ;  /* 0x00002aab0e0e7824 */ /* 0x000fe200078e02ff */
[----:B------:R-:W-:Y:S01]  /*0470*/  IADD3 R3, PT, PT, RZ, -R3, RZ ;  /* 0x80000003ff037210 */ /* 0x000fe20007ffe0ff */
[----:B------:R-:W-:Y:S01]  /*0480*/  IMAD R6, R6, 0x30, RZ ;  /* 0x0000003006067824 */ /* 0x000fe200078e02ff */
[----:B------:R-:W-:Y:S02]  /*0490*/  PRMT R16, R21, 0x9910, RZ ;  /* 0x0000991015107816 */ /* 0x000fe400000000ff */
[----:B------:R-:W-:-:S02]  /*04a0*/  PRMT R12, R3, 0x7710, RZ ;  /* 0x00007710030c7816 */ /* 0x000fc400000000ff */
[----:B------:R-:W-:Y:S02]  /*04b0*/  SHF.R.U32.HI R23, RZ, 0x13, R11 ;  /* 0x00000013ff177819 */ /* 0x000fe4000001160b */
[----:B------:R-:W-:Y:S02]  /*04c0*/  SHF.R.U32.HI R3, RZ, 0x13, R14 ;  /* 0x00000013ff037819 */ /* 0x000fe4000001160e */
[----:B------:R-:W-:Y:S02]  /*04d0*/  MOV R14, R16 ;  /* 0x00000010000e7202 */ /* 0x000fe40000000f00 */
[----:B------:R-:W-:Y:S02]  /*04e0*/  IADD3 R11, PT, PT, RZ, -R6, RZ ;  /* 0x80000006ff0b7210 */ /* 0x000fe40007ffe0ff */
[----:B------:R-:W-:Y:S01]  /*04f0*/  IADD3 R6, PT, PT, R7, R12, RZ ;  /* 0x0000000c07067210 */ /* 0x000fe20007ffe0ff */
[----:B------:R-:W-:Y:S01]  /*0500*/  IMAD R7, R14, 0x30, RZ ;  /* 0x000000300e077824 */ /* 0x000fe200078e02ff */
[----:B------:R-:W-:-:S02]  /*0510*/  PRMT R12, R23, 0x9910, RZ ;  /* 0x00009910170c7816 */ /* 0x000fc400000000ff */
[----:B------:R-:W-:Y:S02]  /*0520*/  PRMT R11, R11, 0x7710, RZ ;  /* 0x000077100b0b7816 */ /* 0x000fe400000000ff */
[----:B------:R-:W-:Y:S02]  /*0530*/  PRMT R16, R3, 0x9910, RZ ;  /* 0x0000991003107816 */ /* 0x000fe400000000ff */
[----:B------:R-:W-:Y:S01]  /*0540*/  IADD3 R8, PT, PT, R8, R11, RZ ;  /* 0x0000000b08087210 */ /* 0x000fe20007ffe0ff */
[----:B------:R-:W-:Y:S01]  /*0550*/  IMAD R11, R12, 0x30, RZ ;  /* 0x000000300c0b7824 */ /* 0x000fe200078e02ff */
[----:B------:R-:W-:Y:S01]  /*0560*/  IADD3 R7, PT, PT, RZ, -R7, RZ ;  /* 0x80000007ff077210 */ /* 0x000fe20007ffe0ff */
[----:B------:R-:W-:Y:S01]  /*0570*/  IMAD R12, R16, 0x30, RZ ;  /* 0x00000030100c7824 */ /* 0x000fe200078e02ff */
[----:B------:R-:W-:Y:S02]  /*0580*/  IADD3 R14, PT, PT, R9, 0xc, RZ ;  /* 0x0000000c090e7810 */ /* 0x000fe40007ffe0ff */
[----:B------:R-:W-:-:S02]  /*0590*/  PRMT R17, R7, 0x7710, RZ ;  /* 0x0000771007117816 */ /* 0x000fc400000000ff */
[----:B------:R-:W-:Y:S02]  /*05a0*/  IADD3 R11, PT, PT, RZ, -R11, RZ ;  /* 0x8000000bff0b7210 */ /* 0x000fe40007ffe0ff */
[----:B------:R-:W-:Y:S02]  /*05b0*/  IADD3 R12, PT, PT, RZ, -R12, RZ ;  /* 0x8000000cff0c7210 */ /* 0x000fe40007ffe0ff */
[----:B------:R-:W-:Y:S02]  /*05c0*/  IADD3 R10, PT, PT, R10, R17, RZ ;  /* 0x000000110a0a7210 */ /* 0x000fe40007ffe0ff */
[----:B------:R-:W-:Y:S02]  /*05d0*/  PRMT R11, R11, 0x7710, RZ ;  /* 0x000077100b0b7816 */ /* 0x000fe400000000ff */
[----:B------:R-:W-:Y:S02]  /*05e0*/  PRMT R17, R12, 0x7710, RZ ;  /* 0x000077100c117816 */ /* 0x000fe400000000ff */
[----:B------:R-:W-:-:S02]  /*05f0*/  LOP3.LUT R9, R9, 0xf, RZ, 0xc0, !PT ;  /* 0x0000000f09097812 */ /* 0x000fc400078ec0ff */
[----:B------:R-:W-:Y:S02]  /*0600*/  LOP3.LUT R7, R14, 0xf, RZ, 0xc0, !PT ;  /* 0x0000000f0e077812 */ /* 0x000fe400078ec0ff */
[----:B------:R-:W-:Y:S01]  /*0610*/  IADD3 R12, PT, PT, R2, R11, RZ ;  /* 0x0000000b020c7210 */ /* 0x000fe20007ffe0ff */
[----:B------:R-:W-:Y:S01]  /*0620*/  IMAD R52, R9, 0xc0, RZ ;  /* 0x000000c009347824 */ /* 0x000fe200078e02ff */
[----:B------:R-:W-:Y:S01]  /*0630*/  IADD3 R4, PT, PT, R4, R17, RZ ;  /* 0x0000001104047210 */ /* 0x000fe20007ffe0ff */
[----:B------:R-:W-:Y:S01]  /*0640*/  IMAD R40, R7, 0xc0, RZ ;  /* 0x000000c007287824 */ /* 0x000fe200078e02ff */
[----:B------:R-:W-:Y:S02]  /*0650*/  IADD3 R11, PT, PT, R13, 0xc, RZ ;  /* 0x0000000c0d0b7810 */ /* 0x000fe40007ffe0ff */
[----:B------:R-:W-:Y:S02]  /*0660*/  IADD3 R17, PT, PT, R15, 0xc, RZ ;  /* 0x0000000c0f117810 */ /* 0x000fe40007ffe0ff */
[----:B------:R-:W-:-:S02]  /*0670*/  LOP3.LUT R5, R5, 0xffff, RZ, 0xc0, !PT ;  /* 0x0000ffff05057812 */ /* 0x000fc400078ec0ff */
[----:B------:R-:W-:Y:S02]  /*0680*/  LOP3.LUT R13, R13, 0xf, RZ, 0xc0, !PT ;  /* 0x0000000f0d0d7812 */ /* 0x000fe400078ec0ff */
[----:B------:R-:W-:Y:S02]  /*0690*/  LOP3.LUT R11, R11, 0xf, RZ, 0xc0, !PT ;  /* 0x0000000f0b0b7812 */ /* 0x000fe400078ec0ff */
[----:B------:R-:W-:Y:S01]  /*06a0*/  LOP3.LUT R15, R15, 0xf, RZ, 0xc0, !PT ;  /* 0x0000000f0f0f7812 */ /* 0x000fe200078ec0ff */
[----:B------:R-:W-:Y:S01]  /*06b0*/  IMAD R50, R13, 0xc0, RZ ;  /* 0x000000c00d327824 */ /* 0x000fe200078e02ff */
[----:B------:R-:W-:Y:S01]  /*06c0*/  IADD3 R19, PT, PT, R21, 0xc, RZ ;  /* 0x0000000c15137810 */ /* 0x000fe20007ffe0ff */
[----:B------:R-:W-:Y:S01]  /*06d0*/  IMAD R38, R11, 0xc0, RZ ;  /* 0x000000c00b267824 */ /* 0x000fe200078e02ff */
[----:B------:R-:W-:Y:S01]  /*06e0*/  LOP3.LUT R17, R17, 0xf, RZ, 0xc0, !PT ;  /* 0x0000000f11117812 */ /* 0x000fe200078ec0ff */
[----:B------:R-:W-:Y:S01]  /*06f0*/  IMAD R48, R15, 0xc0, RZ ;  /* 0x000000c00f307824 */ /* 0x000fe200078e02ff */
[----:B------:R-:W-:-:S02]  /*0700*/  LOP3.LUT R52, R52, R5, RZ, 0xfc, !PT ;  /* 0x0000000534347212 */ /* 0x000fc400078efcff */
[----:B------:R-:W-:Y:S01]  /*0710*/  LOP3.LUT R40, R40, R5, RZ, 0xfc, !PT ;  /* 0x0000000528287212 */ /* 0x000fe200078efcff */
[----:B------:R-:W-:Y:S01]  /*0720*/  IMAD R36, R17, 0xc0, RZ ;  /* 0x000000c011247824 */ /* 0x000fe200078e02ff */
[----:B------:R-:W-:Y:S01]  /*0730*/  LOP3.LUT R5, R6, 0xffff, RZ, 0xc0, !PT ;  /* 0x0000ffff06057812 */ /* 0x000fe200078ec0ff */
[----:B------:R-:W-:Y:S01]  /*0740*/  IMAD R51, R9, -0x90, R52 ;  /* 0xffffff7009337824 */ /* 0x000fe200078e0234 */
[----:B------:R-:W-:Y:S01]  /*0750*/  LOP3.LUT R21, R21, 0xf, RZ, 0xc0, !PT ;  /* 0x0000000f15157812 */ /* 0x000fe200078ec0ff */
[----:B------:R-:W-:Y:S01]  /*0760*/  IMAD R39, R7, -0x90, R40 ;  /* 0xffffff7007277824 */ /* 0x000fe200078e0228 */
[----:B------:R-:W-:Y:S02]  /*0770*/  LOP3.LUT R19, R19, 0xf, RZ, 0xc0, !PT ;  /* 0x0000000f13137812 */ /* 0x000fe400078ec0ff */
[----:B------:R-:W-:Y:S01]  /*0780*/  IADD3 R6, PT, PT, R23, 0xc, RZ ;  /* 0x0000000c17067810 */ /* 0x000fe20007ffe0ff */
[----:B------:R-:W-:Y:S01]  /*0790*/  IMAD R46, R21, 0xc0, RZ ;  /* 0x000000c0152e7824 */ /* 0x000fe200078e02ff */
[----:B------:R-:W-:Y:S01]  /*07a0*/  LOP3.LUT R25, R8, 0xffff, RZ, 0xc0, !PT ;  /* 0x0000ffff08197812 */ /* 0x000fe200078ec0ff */
[----:B------:R-:W-:Y:S01]  /*07b0*/  IMAD R2, R19, 0xc0, RZ ;  /* 0x000000c013027824 */ /* 0x000fe200078e02ff */
[----:B------:R-:W-:-:S02]  /*07c0*/  LOP3.LUT R8, R0, 0xffff, RZ, 0xc0, !PT ;  /* 0x0000ffff00087812 */ /* 0x000fc400078ec0ff */
[-C--:B------:R-:W-:Y:S02]  /*07d0*/  LOP3.LUT R50, R50, R5.reuse, RZ, 0xfc, !PT ;  /* 0x0000000532327212 */ /* 0x080fe400078efcff */
[----:B------:R-:W-:Y:S01]  /*07e0*/  LOP3.LUT R38, R38, R5, RZ, 0xfc, !PT ;  /* 0x0000000526267212 */ /* 0x000fe200078efcff */
[----:B------:R-:W-:Y:S01]  /*07f0*/  IMAD R8, R8, 0x556, RZ ;  /* 0x0000055608087824 */ /* 0x000fe200078e02ff */
[----:B------:R-:W-:Y:S01]  /*0800*/  LOP3.LUT R6, R6, 0xf, RZ, 0xc0, !PT ;  /* 0x0000000f06067812 */ /* 0x000fe200078ec0ff */
[----:B------:R-:W-:Y:S01]  /*0810*/  IMAD R49, R13, -0x90, R50 ;  /* 0xffffff700d317824 */ /* 0x000fe200078e0232 */
[-C--:B------:R-:W-:Y:S01]  /*0820*/  LOP3.LUT R48, R48, R25.reuse, RZ, 0xfc, !PT ;  /* 0x0000001930307212 */ /* 0x080fe200078efcff */
[----:B------:R-:W-:Y:S01]  /*0830*/  IMAD R37, R11, -0x90, R38 ;  /* 0xffffff700b257824 */ /* 0x000fe200078e0226 */
[----:B------:R-:W-:Y:S02]  /*0840*/  LOP3.LUT R36, R36, R25, RZ, 0xfc, !PT ;  /* 0x0000001924247212 */ /* 0x000fe400078efcff */
[----:B------:R-:W-:Y:S01]  /*0850*/  LOP3.LUT R5, R10, 0xffff, RZ, 0xc0, !PT ;  /* 0x0000ffff0a057812 */ /* 0x000fe200078ec0ff */
[----:B------:R-:W-:Y:S01]  /*0860*/  IMAD R10, R6, 0xc0, RZ ;  /* 0x000000c0060a7824 */ /* 0x000fe200078e02ff */
[----:B------:R-:W-:Y:S01]  /*0870*/  LOP3.LUT R23, R23, 0xf, RZ, 0xc0, !PT ;  /* 0x0000000f17177812 */ /* 0x000fe200078ec0ff */
[----:B------:R-:W-:Y:S01]  /*0880*/  IMAD R47, R15, -0x90, R48 ;  /* 0xffffff700f2f7824 */ /* 0x000fe200078e0230 */
[----:B------:R-:W-:Y:S01]  /*0890*/  IADD3 R25, PT, PT, R3, 0xc, RZ ;  /* 0x0000000c03197810 */ /* 0x000fe20007ffe0ff */
[----:B------:R-:W-:Y:S01]  /*08a0*/  IMAD R11, R17, -0x90, R36 ;  /* 0xffffff70110b7824 */ /* 0x000fe200078e0224 */
[-C--:B------:R-:W-:Y:S01]  /*08b0*/  LOP3.LUT R46, R46, R5.reuse, RZ, 0xfc, !PT ;  /* 0x000000052e2e7212 */ /* 0x080fe200078efcff */
[----:B------:R-:W-:Y:S01]  /*08c0*/  IMAD R44, R23, 0xc0, RZ ;  /* 0x000000c0172c7824 */ /* 0x000fe200078e02ff */
[----:B------:R-:W-:-:S02]  /*08d0*/  LOP3.LUT R2, R2, R5, RZ, 0xfc, !PT ;  /* 0x0000000502027212 */ /* 0x000fc400078efcff */
[----:B------:R-:W-:Y:S01]  /*08e0*/  LOP3.LUT R5, R12, 0xffff, RZ, 0xc0, !PT ;  /* 0x0000ffff0c057812 */ /* 0x000fe200078ec0ff */
[----:B------:R-:W-:Y:S01]  /*08f0*/  IMAD R45, R21, -0x90, R46 ;  /* 0xffffff70152d7824 */ /* 0x000fe200078e022e */
[----:B------:R-:W-:Y:S01]  /*0900*/  LOP3.LUT R25, R25, 0xf, RZ, 0xc0, !PT ;  /* 0x0000000f19197812 */ /* 0x000fe200078ec0ff */
[----:B------:R-:W-:Y:S01]  /*0910*/  IMAD R9, R19, -0x90, R2 ;  /* 0xffffff7013097824 */ /* 0x000fe200078e0202 */
[----:B------:R-:W-:Y:S01]  /*0920*/  SHF.R.U32.HI R8, RZ, 0x10, R8 ;  /* 0x00000010ff087819 */ /* 0x000fe20000011608 */
[----:B------:R-:W-:Y:S01]  /*0930*/  HFMA2 R12, -RZ, RZ, 0, 0 ;  /* 0x00000000ff0c7431 */ /* 0x000fe200000001ff */
[----:B------:R-:W-:Y:S02]  /*0940*/  LOP3.LUT R27, R3, 0xf, RZ, 0xc0, !PT ;  /* 0x0000000f031b7812 */ /* 0x000fe400078ec0ff */
[-C--:B------:R-:W-:Y:S01]  /*0950*/  LOP3.LUT R3, R10, R5.reuse, RZ, 0xfc, !PT ;  /* 0x000000050a037212 */ /* 0x080fe200078efcff */
[----:B------:R-:W-:Y:S01]  /*0960*/  IMAD R10, R25, 0xc0, RZ ;  /* 0x000000c0190a7824 */ /* 0x000fe200078e02ff */
[----:B------:R-:W-:Y:S01]  /*0970*/  LOP3.LUT R44, R44, R5, RZ, 0xfc, !PT ;  /* 0x000000052c2c7212 */ /* 0x000fe200078efcff */
[----:B------:R-:W-:Y:S01]  /*0980*/  IMAD R42, R27, 0xc0, RZ ;  /* 0x000000c01b2a7824 */ /* 0x000fe200078e02ff */
[----:B------:R-:W-:-:S02]  /*0990*/  PRMT R14, R8, 0x9910, RZ ;  /* 0x00009910080e7816 */ /* 0x000fc400000000ff */
[----:B------:R-:W-:Y:S01]  /*09a0*/  LOP3.LUT R5, R4, 0xffff, RZ, 0xc0, !PT ;  /* 0x0000ffff04057812 */ /* 0x000fe200078ec0ff */
[----:B------:R-:W-:Y:S01]  /*09b0*/  IMAD R43, R23, -0x90, R44 ;  /* 0xffffff70172b7824 */ /* 0x000fe200078e022c */
[----:B------:R-:W-:Y:S02]  /*09c0*/  ISETP.GT.U32.AND P1, PT, R0, 0x1f, PT ;  /* 0x0000001f0000780c */ /* 0x000fe40003f24070 */
[-C--:B------:R-:W-:Y:S01]  /*09d0*/  LOP3.LUT R4, R10, R5.reuse, RZ, 0xfc, !PT ;  /* 0x000000050a047212 */ /* 0x080fe200078efcff */
[----:B------:R-:W-:Y:S01]  /*09e0*/  IMAD R10, R14, 0x30, RZ ;  /* 0x000000300e0a7824 */ /* 0x000fe200078e02ff */
[----:B------:R-:W-:Y:S02]  /*09f0*/  LOP3.LUT R42, R42, R5, RZ, 0xfc, !PT ;  /* 0x000000052a2a7212 */ /* 0x000fe400078efcff */
[----:B------:R-:W0:Y:S01]  /*0a00*/  S2R R5, SR_CTAID.X ;  /* 0x0000000000057919 */ /* 0x000e220000002500 */
[----:B------:R-:W-:Y:S02]  /*0a10*/  LEA R51, R51, UR5, 0x2 ;  /* 0x0000000533337c11 */ /* 0x000fe4000f8e10ff */
[----:B------:R-:W-:Y:S01]  /*0a20*/  IADD3 R10, PT, PT, RZ, -R10, RZ ;  /* 0x8000000aff0a7210 */ /* 0x000fe20007ffe0ff */
[----:B------:R-:W-:Y:S01]  /*0a30*/  IMAD R41, R27, -0x90, R42 ;  /* 0xffffff701b297824 */ /* 0x000fe200078e022a */
[----:B------:R-:W-:-:S02]  /*0a40*/  LEA R39, R39, UR5, 0x2 ;  /* 0x0000000527277c11 */ /* 0x000fc4000f8e10ff */
[----:B------:R-:W-:Y:S02]  /*0a50*/  PRMT R31, R10, 0x7710, RZ ;  /* 0x000077100a1f7816 */ /* 0x000fe400000000ff */
[----:B------:R-:W-:Y:S02]  /*0a60*/  SHF.L.U32 R10, R8, 0x6, RZ ;  /* 0x00000006080a7819 */ /* 0x000fe400000006ff */
[----:B------:R-:W-:Y:S02]  /*0a70*/  IADD3 R8, PT, PT, R31, R0, RZ ;  /* 0x000000001f087210 */ /* 0x000fe40007ffe0ff */
[----:B------:R-:W-:Y:S02]  /*0a80*/  CS2R R30, SRZ ;  /* 0x00000000001e7805 */ /* 0x000fe4000001ff00 */
[----:B------:R-:W-:Y:S02]  /*0a90*/  LOP3.LUT R10, R10, 0xffff, RZ, 0xc0, !PT ;  /* 0x0000ffff0a0a7812 */ /* 0x000fe400078ec0ff */
[----:B------:R-:W-:-:S02]  /*0aa0*/  LOP3.LUT R8, R8, 0xffff, RZ, 0xc0, !PT ;  /* 0x0000ffff08087812 */ /* 0x000fc400078ec0ff */
[----:B------:R-:W-:Y:S01]  /*0ab0*/  LEA R7, R10, UR4, 0x2 ;  /* 0x000000040a077c11 */ /* 0x000fe2000f8e10ff */
[----:B------:R-:W-:Y:S01]  /*0ac0*/  IMAD R10, R6, -0x90, R3 ;  /* 0xffffff70060a7824 */ /* 0x000fe200078e0203 */
[----:B------:R-:W-:Y:S01]  /*0ad0*/  LEA R8, R8, UR5, 0x2 ;  /* 0x0000000508087c11 */ /* 0x000fe2000f8e10ff */
[----:B------:R-:W-:Y:S01]  /*0ae0*/  IMAD R6, R25, -0x90, R4 ;  /* 0xffffff7019067824 */ /* 0x000fe200078e0204 */
[----:B------:R-:W-:Y:S02]  /*0af0*/  LEA R49, R49, UR5, 0x2 ;  /* 0x0000000531317c11 */ /* 0x000fe4000f8e10ff */
[----:B------:R-:W-:Y:S02]  /*0b00*/  LEA R37, R37, UR5, 0x2 ;  /* 0x0000000525257c11 */ /* 0x000fe4000f8e10ff */
[----:B------:R-:W-:Y:S02]  /*0b10*/  LEA R47, R47, UR5, 0x2 ;  /* 0x000000052f2f7c11 */ /* 0x000fe4000f8e10ff */
[----:B------:R-:W-:-:S02]  /*0b20*/  LEA R11, R11, UR5, 0x2 ;  /* 0x000000050b0b7c11 */ /* 0x000fc4000f8e10ff */
[----:B------:R-:W-:Y:S02]  /*0b30*/  LEA R45, R45, UR5, 0x2 ;  /* 0x000000052d2d7c11 */ /* 0x000fe4000f8e10ff */
[----:B------:R-:W-:Y:S02]  /*0b40*/  LEA R9, R9, UR5, 0x2 ;  /* 0x0000000509097c11 */ /* 0x000fe4000f8e10ff */
[----:B------:R-:W-:Y:S02]  /*0b50*/  LEA R43, R43, UR5, 0x2 ;  /* 0x000000052b2b7c11 */ /* 0x000fe4000f8e10ff */
[----:B------:R-:W-:Y:S02]  /*0b60*/  LEA R10, R10, UR5, 0x2 ;  /* 0x000000050a0a7c11 */ /* 0x000fe4000f8e10ff */
[----:B------:R-:W-:Y:S02]  /*0b70*/  LEA R41, R41, UR5, 0x2 ;  /* 0x0000000529297c11 */ /* 0x000fe4000f8e10ff */
[----:B0-2---:R-:W-:-:S07]  /*0b80*/  LEA R6, R6, UR5, 0x2 ;  /* 0x0000000506067c11 */ /* 0x005fce000f8e10ff */
.L_x_6:
[----:B------:R-:W-:Y:S01]  /*0b90*/  LOP3.LUT R13, R5, 0x3, RZ, 0xc0, !PT ;  /* 0x00000003050d7812 */ /* 0x000fe200078ec0ff */
[----:B------:R-:W-:Y:S01]  /*0ba0*/  BAR.SYNC.DEFER_BLOCKING 0x0 ;  /* 0x0000000000007b1d */ /* 0x000fe20000010000 */
[----:B------:R-:W-:Y:S01]  /*0bb0*/  UPLOP3.LUT UP1, UPT, UPT, UPT, UP0, 0x80, 0x8 ;  /* 0x000000000008789c */ /* 0x000fe20003f2f000 */
[----:B------:R-:W-:Y:S02]  /*0bc0*/  ISETP.GT.U32.AND P0, PT, R0, 0x7f, PT ;  /* 0x0000007f0000780c */ /* 0x000fe40003f04070 */
[----:B------:R-:W-:Y:S02]  /*0bd0*/  LEA R13, R12, R13, 0x6 ;  /* 0x0000000d0c0d7211 */ /* 0x000fe400078e30ff */
[----:B------:R-:W-:Y:S03]  /*0be0*/  BSSY.RECONVERGENT B0, `(.L_x_0) ;  /* 0x000002e000007945 */ /* 0x000fe60003800200 */
[----:B------:R-:W-:Y:S01]  /*0bf0*/  IMAD R21, R13, 0x30, RZ ;  /* 0x000000300d157824 */ /* 0x000fe200078e02ff */
[----:B------:R-:W-:Y:S06]  /*0c00*/  @P1 BRA `(.L_x_1) ;  /* 0x0000000000ac1947 */ /* 0x000fec0003800000 */
[----:B------:R-:W0:Y:S01]  /*0c10*/  LDC.64 R22, c[0x0][0x380] ;  /* 0x0000e000ff167b82 */ /* 0x000e220000000a00 */
[C---:B------:R-:W-:Y:S02]  /*0c20*/  SHF.L.U32 R14, R0.reuse, 0x3, RZ ;  /* 0x00000003000e7819 */ /* 0x040fe400000006ff */
[----:B------:R-:W-:Y:S02]  /*0c30*/  SHF.R.U32.HI R16, RZ, 0x2, R5 ;  /* 0x00000002ff107819 */ /* 0x000fe40000011605 */
[----:B------:R-:W-:Y:S02]  /*0c40*/  SHF.L.U32 R13, R5, 0x7, RZ ;  /* 0x00000007050d7819 */ /* 0x000fe400000006ff */
[----:B------:R-:W-:Y:S02]  /*0c50*/  SHF.L.U32 R15, R0, 0x8, RZ ;  /* 0x00000008000f7819 */ /* 0x000fe400000006ff */
[----:B------:R-:W-:Y:S02]  /*0c60*/  LOP3.LUT R14, R14, 0x8, RZ, 0xc0, !PT ;  /* 0x000000080e0e7812 */ /* 0x000fe400078ec0ff */
[----:B------:R-:W-:-:S02]  /*0c70*/  LOP3.LUT R16, R16, 0xf, RZ, 0xc0, !PT ;  /* 0x0000000f10107812 */ /* 0x000fc400078ec0ff */
[----:B------:R-:W-:Y:S02]  /*0c80*/  LOP3.LUT R13, R13, 0x7fffe000, RZ, 0xc0, !PT ;  /* 0x7fffe0000d0d7812 */ /* 0x000fe400078ec0ff */
[----:B------:R-:W-:Y:S02]  /*0c90*/  LOP3.LUT R14, R14, 0x1c00, R15, 0xf8, !PT ;  /* 0x00001c000e0e7812 */ /* 0x000fe400078ef80f */
[----:B------:R-:W-:Y:S02]  /*0ca0*/  SHF.L.U32 R15, R0, 0x4, RZ ;  /* 0x00000004000f7819 */ /* 0x000fe400000006ff */
[----:B------:R-:W-:Y:S02]  /*0cb0*/  LEA R13, R16, R13, 0x6 ;  /* 0x0000000d100d7211 */ /* 0x000fe400078e30ff */
[----:B------:R-:W-:Y:S02]  /*0cc0*/  LOP3.LUT R15, R14, 0x20, R15, 0xf8, !PT ;  /* 0x000000200e0f7812 */ /* 0x000fe400078ef80f */
[----:B------:R-:W-:-:S04]  /*0cd0*/  LEA R24, R12, R13, 0x4 ;  /* 0x0000000d0c187211 */ /* 0x000fc800078e20ff */
[----:B------:R-:W-:Y:S02]  /*0ce0*/  IADD3 R15, PT, PT, R24, R15, RZ ;  /* 0x0000000f180f7210 */ /* 0x000fe40007ffe0ff */
[-C--:B------:R-:W-:Y:S02]  /*0cf0*/  IADD3 R13, PT, PT, R58, R24.reuse, RZ ;  /* 0x000000183a0d7210 */ /* 0x080fe40007ffe0ff */
[-C--:B------:R-:W-:Y:S01]  /*0d00*/  IADD3 R17, PT, PT, R59, R24.reuse, RZ ;  /* 0x000000183b117210 */ /* 0x080fe20007ffe0ff */
[--C-:B0-----:R-:W-:Y:S01]  /*0d10*/  IMAD.WIDE.U32 R18, R15, 0x4, R22.reuse ;  /* 0x000000040f127825 */ /* 0x101fe200078e0016 */
[-C--:B------:R-:W-:Y:S02]  /*0d20*/  IADD3 R65, PT, PT, R57, R24.reuse, RZ ;  /* 0x0000001839417210 */ /* 0x080fe40007ffe0ff */
[-C--:B------:R-:W-:Y:S01]  /*0d30*/  IADD3 R63, PT, PT, R56, R24.reuse, RZ ;  /* 0x00000018383f7210 */ /* 0x080fe20007ffe0ff */
[--C-:B------:R-:W-:Y:S01]  /*0d40*/  IMAD.WIDE.U32 R14, R13, 0x4, R22.reuse ;  /* 0x000000040d0e7825 */ /* 0x100fe200078e0016 */
[-C--:B------:R-:W-:Y:S01]  /*0d50*/  IADD3 R27, PT, PT, R55, R24.reuse, RZ ;  /* 0x00000018371b7210 */ /* 0x080fe20007ffe0ff */
[----:B------:R-:W2:Y:S01]  /*0d60*/  LDG.E.CONSTANT R12, desc[UR8][R18.64] ;  /* 0x00000008120c7981 */ /* 0x000ea2000c1e9900 */
[-C--:B------:R-:W-:Y:S01]  /*0d70*/  IADD3 R25, PT, PT, R54, R24.reuse, RZ ;  /* 0x0000001836197210 */ /* 0x080fe20007ffe0ff */
[--C-:B------:R-:W-:Y:S01]  /*0d80*/  IMAD.WIDE.U32 R16, R17, 0x4, R22.reuse ;  /* 0x0000000411107825 */ /* 0x100fe200078e0016 */
[----:B------:R-:W-:Y:S01]  /*0d90*/  IADD3 R67, PT, PT, R53, R24, RZ ;  /* 0x0000001835437210 */ /* 0x000fe20007ffe0ff */
[----:B------:R-:W2:Y:S02]  /*0da0*/  LDG.E.CONSTANT R14, desc[UR8][R14.64] ;  /* 0x000000080e0e7981 */ /* 0x000ea4000c1e9900 */
[----:B------:R-:W-:-:S02]  /*0db0*/  IMAD.WIDE.U32 R64, R65, 0x4, R22 ;  /* 0x0000000441407825 */ /* 0x000fc400078e0016 */
[----:B------:R-:W2:Y:S02]  /*0dc0*/  LDG.E.CONSTANT R13, desc[UR8][R16.64] ;  /* 0x00000008100d7981 */ /* 0x000ea4000c1e9900 */
[----:B------:R-:W-:-:S04]  /*0dd0*/  IMAD.WIDE.U32 R62, R63, 0x4, R22 ;  /* 0x000000043f3e7825 */ /* 0x000fc800078e0016 */
[--C-:B------:R-:W-:Y:S01]  /*0de0*/  IMAD.WIDE.U32 R26, R27, 0x4, R22.reuse ;  /* 0x000000041b1a7825 */ /* 0x100fe200078e0016 */
[----:B------:R-:W2:Y:S03]  /*0df0*/  LDG.E.CONSTANT R15, desc[UR8][R64.64] ;  /* 0x00000008400f7981 */ /* 0x000ea6000c1e9900 */
[--C-:B------:R-:W-:Y:S01]  /*0e00*/  IMAD.WIDE.U32 R24, R25, 0x4, R22.reuse ;  /* 0x0000000419187825 */ /* 0x100fe200078e0016 */
[----:B------:R-:W3:Y:S03]  /*0e10*/  LDG.E.CONSTANT R16, desc[UR8][R62.64] ;  /* 0x000000083e107981 */ /* 0x000ee6000c1e9900 */
[----:B------:R-:W-:Y:S01]  /*0e20*/  IMAD.WIDE.U32 R22, R67, 0x4, R22 ;  /* 0x0000000443167825 */ /* 0x000fe200078e0016 */
[----:B------:R-:W3:Y:S04]  /*0e30*/  LDG.E.CONSTANT R17, desc[UR8][R26.64] ;  /* 0x000000081a117981 */ /* 0x000ee8000c1e9900 */
[----:B------:R-:W3:Y:S04]  /*0e40*/  LDG.E.CONSTANT R18, desc[UR8][R24.64] ;  /* 0x0000000818127981 */ /* 0x000ee8000c1e9900 */
[----:B------:R-:W3:Y:S01]  /*0e50*/  LDG.E.CONSTANT R19, desc[UR8][R22.64] ;  /* 0x0000000816137981 */ /* 0x000ee2000c1e9900 */
[----:B------:R-:W0:Y:S01]  /*0e60*/  S2UR UR5, SR_CgaCtaId ;  /* 0x00000000000579c3 */ /* 0x000e220000008800 */
[----:B------:R-:W-:-:S02]  /*0e70*/  UMOV UR4, 0x400 ;  /* 0x0000040000047882 */ /* 0x000fc40000000000 */
[----:B0-----:R-:W-:-:S06]  /*0e80*/  ULEA UR4, UR5, UR4, 0x18 ;  /* 0x0000000405047291 */ /* 0x001fcc000f8ec0ff */
[----:B------:R-:W-:-:S05]  /*0e90*/  LEA R32, R0, UR4, 0x5 ;  /* 0x0000000400207c11 */ /* 0x000fca000f8e28ff */
[----:B--2---:R0:W-:Y:S04]  /*0ea0*/  STS.128 [R32], R12 ;  /* 0x0000000c20007388 */ /* 0x0041e80000000c00 */
[----:B---3--:R0:W-:Y:S02]  /*0eb0*/  STS.128 [R32+0x10], R16 ;  /* 0x0000101020007388 */ /* 0x0081e40000000c00 */
.L_x_1:
[----:B------:R-:W-:Y:S05]  /*0ec0*/  BSYNC.RECONVERGENT B0 ;  /* 0x0000000000007941 */ /* 0x000fea0003800200 */
.L_x_0:
[----:B------:R-:W-:Y:S04]  /*0ed0*/  BSSY.RECONVERGENT B0, `(.L_x_2) ;  /* 0x000001b000007945 */ /* 0x000fe80003800200 */
[----:B------:R-:W-:Y:S05]  /*0ee0*/  @P0 BRA `(.L_x_3) ;  /* 0x0000000000640947 */ /* 0x000fea0003800000 */
[----:B0-----:R-:W0:Y:S01]  /*0ef0*/  LDC.64 R12, c[0x0][0x388] ;  /* 0x0000e200ff0c7b82 */ /* 0x001e220000000a00 */
[-C--:B------:R-:W-:Y:S02]  /*0f00*/  IADD3 R25, PT, PT, R52, R21.reuse, RZ ;  /* 0x0000001534197210 */ /* 0x080fe40007ffe0ff */
[-C--:B------:R-:W-:Y:S02]  /*0f10*/  IADD3 R23, PT, PT, R50, R21.reuse, RZ ;  /* 0x0000001532177210 */ /* 0x080fe40007ffe0ff */
[-C--:B------:R-:W-:Y:S02]  /*0f20*/  IADD3 R19, PT, PT, R48, R21.reuse, RZ ;  /* 0x0000001530137210 */ /* 0x080fe40007ffe0ff */
[-C--:B------:R-:W-:Y:S02]  /*0f30*/  IADD3 R17, PT, PT, R46, R21.reuse, RZ ;  /* 0x000000152e117210 */ /* 0x080fe40007ffe0ff */
[-C--:B------:R-:W-:Y:S02]  /*0f40*/  IADD3 R15, PT, PT, R44, R21.reuse, RZ ;  /* 0x000000152c0f7210 */ /* 0x080fe40007ffe0ff */
[----:B------:R-:W-:Y:S01]  /*0f50*/  IADD3 R27, PT, PT, R42, R21, RZ ;  /* 0x000000152a1b7210 */ /* 0x000fe20007ffe0ff */
[----:B0-----:R-:W-:-:S04]  /*0f60*/  IMAD.WIDE.U32 R24, R25, 0x4, R12 ;  /* 0x0000000419187825 */ /* 0x001fc800078e000c */
[--C-:B------:R-:W-:Y:S02]  /*0f70*/  IMAD.WIDE.U32 R22, R23, 0x4, R12.reuse ;  /* 0x0000000417167825 */ /* 0x100fe400078e000c */
[----:B------:R-:W2:Y:S02]  /*0f80*/  LDG.E.CONSTANT R24, desc[UR8][R24.64] ;  /* 0x0000000818187981 */ /* 0x000ea4000c1e9900 */
[--C-:B------:R-:W-:Y:S02]  /*0f90*/  IMAD.WIDE.U32 R18, R19, 0x4, R12.reuse ;  /* 0x0000000413127825 */ /* 0x100fe400078e000c */
[----:B------:R-:W3:Y:S02]  /*0fa0*/  LDG.E.CONSTANT R22, desc[UR8][R22.64] ;  /* 0x0000000816167981 */ /* 0x000ee4000c1e9900 */
[--C-:B------:R-:W-:Y:S02]  /*0fb0*/  IMAD.WIDE.U32 R16, R17, 0x4, R12.reuse ;  /* 0x0000000411107825 */ /* 0x100fe400078e000c */
[----:B------:R-:W4:Y:S02]  /*0fc0*/  LDG.E.CONSTANT R18, desc[UR8][R18.64] ;  /* 0x0000000812127981 */ /* 0x000f24000c1e9900 */
[----:B------:R-:W-:-:S02]  /*0fd0*/  IMAD.WIDE.U32 R14, R15, 0x4, R12 ;  /* 0x000000040f0e7825 */ /* 0x000fc400078e000c */
[----:B------:R-:W5:Y:S02]  /*0fe0*/  LDG.E.CONSTANT R16, desc[UR8][R16.64] ;  /* 0x0000000810107981 */ /* 0x000f64000c1e9900 */
[----:B------:R-:W-:Y:S02]  /*0ff0*/  IMAD.WIDE.U32 R12, R27, 0x4, R12 ;  /* 0x000000041b0c7825 */ /* 0x000fe400078e000c */
[----:B------:R-:W5:Y:S04]  /*1000*/  LDG.E.CONSTANT R14, desc[UR8][R14.64] ;  /* 0x000000080e0e7981 */ /* 0x000f68000c1e9900 */
[----:B------:R-:W5:Y:S04]  /*1010*/  LDG.E.CONSTANT R12, desc[UR8][R12.64] ;  /* 0x000000080c0c7981 */ /* 0x000f68000c1e9900 */
[----:B--2---:R1:W-:Y:S04]  /*1020*/  STS [R51], R24 ;  /* 0x0000001833007388 */ /* 0x0043e80000000800 */
[----:B---3--:R1:W-:Y:S04]  /*1030*/  STS [R49], R22 ;  /* 0x0000001631007388 */ /* 0x0083e80000000800 */
[----:B----4-:R1:W-:Y:S04]  /*1040*/  STS [R47], R18 ;  /* 0x000000122f007388 */ /* 0x0103e80000000800 */
[----:B-----5:R1:W-:Y:S04]  /*1050*/  STS [R45], R16 ;  /* 0x000000102d007388 */ /* 0x0203e80000000800 */
[----:B------:R1:W-:Y:S04]  /*1060*/  STS [R43], R14 ;  /* 0x0000000e2b007388 */ /* 0x0003e80000000800 */
[----:B------:R1:W-:Y:S02]  /*1070*/  STS [R41], R12 ;  /* 0x0000000c29007388 */ /* 0x0003e40000000800 */
.L_x_3:
[----:B------:R-:W-:Y:S05]  /*1080*/  BSYNC.RECONVERGENT B0 ;  /* 0x0000000000007941 */ /* 0x000fea0003800200 */
.L_x_2:
[----:B------:R-:W-:Y:S04]  /*1090*/  BSSY.RECONVERGENT B0, `(.L_x_4) ;  /* 0x000001b000007945 */ /* 0x000fe80003800200 */
[----:B------:R-:W-:Y:S05]  /*10a0*/  @P1 BRA `(.L_x_5) ;  /* 0x0000000000641947 */ /* 0x000fea0003800000 */
[----:B01----:R-:W0:Y:S01]  /*10b0*/  LDC.64 R12, c[0x0][0x388] ;  /* 0x0000e200ff0c7b82 */ /* 0x003e220000000a00 */
        /* <DEDUP_REMOVED lines=24> */
.L_x_5:
[----:B------:R-:W-:Y:S05]  /*1240*/  BSYNC.RECONVERGENT B0 ;  /* 0x0000000000007941 */ /* 0x000fea0003800200 */
.L_x_4:
[----:B------:R-:W-:Y:S01]  /*1250*/  BAR.SYNC.DEFER_BLOCKING 0x0 ;  /* 0x0000000000007b1d */ /* 0x000fe20000010000 */
[----:B------:R-:W-:-:S05]  /*1260*/  UPLOP3.LUT UP0, UPT, UPT, UPT, UPT, 0x40, 0x4 ;  /* 0x000000000004789c */ /* 0x000fca0003f0e870 */
[----:B------:R-:W-:Y:S04]  /*1270*/  LDS R60, [R8] ;  /* 0x00000000083c7984 */ /* 0x000fe80000000800 */
[----:B012---:R-:W0:Y:S04]  /*1280*/  LDS.128 R12, [R7] ;  /* 0x00000000070c7984 */ /* 0x007e280000000c00 */
[----:B------:R-:W1:Y:S04]  /*1290*/  LDS R34, [R8+0xc0] ;  /* 0x0000c00008227984 */ /* 0x000e680000000800 */
[----:B------:R-:W2:Y:S04]  /*12a0*/  LDS.128 R24, [R7+0x200] ;  /* 0x0002000007187984 */ /* 0x000ea80000000c00 */
[----:B------:R-:W3:Y:S04]  /*12b0*/  LDS R63, [R8+0x180] ;  /* 0x00018000083f7984 */ /* 0x000ee80000000800 */
[----:B------:R-:W4:Y:S04]  /*12c0*/  LDS R32, [R8+0x240] ;  /* 0x0002400008207984 */ /* 0x000f280000000800 */
[----:B------:R-:W5:Y:S04]  /*12d0*/  LDS.128 R16, [R7+0x40] ;  /* 0x0000400007107984 */ /* 0x000f680000000c00 */
[----:B------:R-:W-:Y:S04]  /*12e0*/  LDS R69, [R8+0x480] ;  /* 0x0004800008457984 */ /* 0x000fe80000000800 */
[----:B------:R-:W-:Y:S04]  /*12f0*/  LDS R64, [R8+0x840] ;  /* 0x0008400008407984 */ /* 0x000fe80000000800 */
[----:B------:R-:W-:Y:S01]  /*1300*/  LDS R62, [R8+0x900] ;  /* 0x00090000083e7984 */ /* 0x000fe20000000800 */
[----:B0-----:R-:W-:-:S04]  /*1310*/  FFMA R31, R12, R60, R31 ;  /* 0x0000003c0c1f7223 */ /* 0x001fc8000000001f */
[----:B-1----:R-:W-:Y:S01]  /*1320*/  FFMA R12, R34, R13, R31 ;  /* 0x0000000d220c7223 */ /* 0x002fe2000000001f */
[----:B--2---:R-:W-:Y:S02]  /*1330*/  FFMA R13, R60, R24, R20 ;  /* 0x000000183c0d7223 */ /* 0x004fe40000000014 */
[----:B------:R-:W0:Y:S01]  /*1340*/  LDS.128 R20, [R7+0x240] ;  /* 0x0002400007147984 */ /* 0x000e220000000c00 */
[----:B---3--:R-:W-:Y:S01]  /*1350*/  FFMA R31, R63, R14, R12 ;  /* 0x0000000e3f1f7223 */ /* 0x008fe2000000000c */
[----:B------:R-:W-:-:S03]  /*1360*/  FFMA R12, R34, R25, R13 ;  /* 0x00000019220c7223 */ /* 0x000fc6000000000d */
[----:B----4-:R-:W-:Y:S01]  /*1370*/  FFMA R31, R32, R15, R31 ;  /* 0x0000000f201f7223 */ /* 0x010fe2000000001f */
[----:B------:R-:W-:Y:S02]  /*1380*/  FFMA R25, R63, R26, R12 ;  /* 0x0000001a3f197223 */ /* 0x000fe4000000000c */
[----:B------:R-:W1:Y:S01]  /*1390*/  LDS.128 R12, [R7+0x80] ;  /* 0x00008000070c7984 */ /* 0x000e620000000c00 */
[----:B-----5:R-:W-:-:S04]  /*13a0*/  FFMA R16, R60, R16, R35 ;  /* 0x000000103c107223 */ /* 0x020fc80000000023 */
[----:B------:R-:W-:-:S04]  /*13b0*/  FFMA R17, R34, R17, R16 ;  /* 0x0000001122117223 */ /* 0x000fc80000000010 */
[----:B------:R-:W-:-:S04]  /*13c0*/  FFMA R18, R63, R18, R17 ;  /* 0x000000123f127223 */ /* 0x000fc80000000011 */
[----:B------:R-:W-:Y:S02]  /*13d0*/  FFMA R35, R32, R19, R18 ;  /* 0x0000001320237223 */ /* 0x000fe40000000012 */
[----:B------:R-:W2:Y:S01]  /*13e0*/  LDS.128 R16, [R7+0xc0] ;  /* 0x0000c00007107984 */ /* 0x000ea20000000c00 */
[----:B0-----:R-:W-:-:S04]  /*13f0*/  FFMA R61, R60, R20, R61 ;  /* 0x000000143c3d7223 */ /* 0x001fc8000000003d */
[----:B------:R-:W-:Y:S01]  /*1400*/  FFMA R20, R34, R21, R61 ;  /* 0x0000001522147223 */ /* 0x000fe2000000003d */
[----:B------:R-:W-:Y:S02]  /*1410*/  FFMA R61, R32, R27, R25 ;  /* 0x0000001b203d7223 */ /* 0x000fe40000000019 */
[----:B------:R-:W0:Y:S01]  /*1420*/  LDS.128 R24, [R7+0x280] ;  /* 0x0002800007187984 */ /* 0x000e220000000c00 */
[----:B------:R-:W-:Y:S01]  /*1430*/  FFMA R21, R63, R22, R20 ;  /* 0x000000163f157223 */ /* 0x000fe20000000014 */
[----:B-1----:R-:W-:-:S03]  /*1440*/  FFMA R65, R60, R12, R33 ;  /* 0x0000000c3c417223 */ /* 0x002fc60000000021 */
[----:B------:R-:W-:Y:S01]  /*1450*/  FFMA R33, R32, R23, R21 ;  /* 0x0000001720217223 */ /* 0x000fe20000000015 */
[----:B------:R-:W-:Y:S01]  /*1460*/  FFMA R12, R34, R13, R65 ;  /* 0x0000000d220c7223 */ /* 0x000fe20000000041 */
[----:B------:R-:W1:Y:S03]  /*1470*/  LDS.128 R20, [R7+0x2c0] ;  /* 0x0002c00007147984 */ /* 0x000e660000000c00 */
[----:B------:R-:W-:-:S04]  /*1480*/  FFMA R65, R63, R14, R12 ;  /* 0x0000000e3f417223 */ /* 0x000fc8000000000c */
[----:B------:R-:W-:Y:S01]  /*1490*/  FFMA R65, R32, R15, R65 ;  /* 0x0000000f20417223 */ /* 0x000fe20000000041 */
[----:B--2---:R-:W-:Y:S02]  /*14a0*/  FFMA R16, R60, R16, R30 ;  /* 0x000000103c107223 */ /* 0x004fe4000000001e */
[----:B------:R-:W-:Y:S02]  /*14b0*/  LDS R30, [R8+0x3c0] ;  /* 0x0003c000081e7984 */ /* 0x000fe40000000800 */
[----:B------:R-:W-:-:S04]  /*14c0*/  FFMA R17, R34, R17, R16 ;  /* 0x0000001122117223 */ /* 0x000fc80000000010 */
[----:B------:R-:W-:-:S04]  /*14d0*/  FFMA R18, R63, R18, R17 ;  /* 0x000000123f127223 */ /* 0x000fc80000000011 */
[----:B------:R-:W-:Y:S02]  /*14e0*/  FFMA R67, R32, R19, R18 ;  /* 0x0000001320437223 */ /* 0x000fe40000000012 */
[----:B------:R-:W-:Y:S01]  /*14f0*/  LDS.128 R16, [R7+0x50] ;  /* 0x0000500007107984 */ /* 0x000fe20000000c00 */
[----:B0-----:R-:W-:-:S03]  /*1500*/  FFMA R13, R60, R24, R28 ;  /* 0x000000183c0d7223 */ /* 0x001fc6000000001c */
[----:B------:R-:W0:Y:S01]  /*1510*/  LDS R28, [R8+0x300] ;  /* 0x00030000081c7984 */ /* 0x000e220000000800 */
[----:B------:R-:W-:Y:S01]  /*1520*/  FFMA R12, R34, R25, R13 ;  /* 0x00000019220c7223 */ /* 0x000fe2000000000d */
[----:B-1----:R-:W-:-:S03]  /*1530*/  FFMA R20, R60, R20, R29 ;  /* 0x000000143c147223 */ /* 0x002fc6000000001d */
[----:B------:R-:W-:Y:S01]  /*1540*/  FFMA R25, R63, R26, R12 ;  /* 0x0000001a3f197223 */ /* 0x000fe2000000000c */
[----:B------:R-:W-:Y:S01]  /*1550*/  LDS R60, [R8+0x6c0] ;  /* 0x0006c000083c7984 */ /* 0x000fe20000000800 */
[----:B------:R-:W-:-:S03]  /*1560*/  FFMA R21, R34, R21, R20 ;  /* 0x0000001522157223 */ /* 0x000fc60000000014 */
[----:B------:R-:W1:Y:S01]  /*1570*/  LDS.128 R12, [R7+0x10] ;  /* 0x00001000070c7984 */ /* 0x000e620000000c00 */
[----:B------:R-:W-:Y:S01]  /*1580*/  FFMA R22, R63, R22, R21 ;  /* 0x000000163f167223 */ /* 0x000fe20000000015 */
[C---:B------:R-:W-:Y:S02]  /*1590*/  FFMA R63, R32.reuse, R27, R25 ;  /* 0x0000001b203f7223 */ /* 0x040fe40000000019 */
[----:B------:R-:W-:Y:S01]  /*15a0*/  LDS R34, [R8+0x600] ;  /* 0x0006000008227984 */ /* 0x000fe20000000800 */
[----:B------:R-:W-:-:S03]  /*15b0*/  FFMA R29, R32, R23, R22 ;  /* 0x00000017201d7223 */ /* 0x000fc60000000016 */
[----:B------:R-:W2:Y:S04]  /*15c0*/  LDS.128 R24, [R7+0x210] ;  /* 0x0002100007187984 */ /* 0x000ea80000000c00 */
[----:B------:R-:W3:Y:S04]  /*15d0*/  LDS.128 R20, [R7+0x250] ;  /* 0x0002500007147984 */ /* 0x000ee80000000c00 */
[----:B------:R-:W4:Y:S01]  /*15e0*/  LDS R32, [R8+0x540] ;  /* 0x0005400008207984 */ /* 0x000f220000000800 */
[----:B0-----:R-:W-:-:S04]  /*15f0*/  FFMA R16, R28, R16, R35 ;  /* 0x000000101c107223 */ /* 0x001fc80000000023 */
[----:B------:R-:W-:-:S04]  /*1600*/  FFMA R17, R30, R17, R16 ;  /* 0x000000111e117223 */ /* 0x000fc80000000010 */
[----:B------:R-:W-:Y:S01]  /*1610*/  FFMA R18, R69, R18, R17 ;  /* 0x0000001245127223 */ /* 0x000fe20000000011 */
[----:B-1----:R-:W-:-:S04]  /*1620*/  FFMA R31, R12, R28, R31 ;  /* 0x0000001c0c1f7223 */ /* 0x002fc8000000001f */
[----:B------:R-:W-:Y:S01]  /*1630*/  FFMA R12, R30, R13, R31 ;  /* 0x0000000d1e0c7223 */ /* 0x000fe2000000001f */
[----:B--2---:R-:W-:-:S03]  /*1640*/  FFMA R61, R28, R24, R61 ;  /* 0x000000181c3d7223 */ /* 0x004fc6000000003d */
[C---:B------:R-:W-:Y:S01]  /*1650*/  FFMA R31, R69.reuse, R14, R12 ;  /* 0x0000000e451f7223 */ /* 0x040fe2000000000c */
[----:B------:R-:W-:Y:S01]  /*1660*/  FFMA R12, R30, R25, R61 ;  /* 0x000000191e0c7223 */ /* 0x000fe2000000003d */
[----:B---3--:R-:W-:Y:S02]  /*1670*/  FFMA R13, R28, R20, R33 ;  /* 0x000000141c0d7223 */ /* 0x008fe40000000021 */
[----:B----4-:R-:W-:Y:S01]  /*1680*/  FFMA R31, R32, R15, R31 ;  /* 0x0000000f201f7223 */ /* 0x010fe2000000001f */
[C---:B------:R-:W-:Y:S01]  /*1690*/  FFMA R35, R69.reuse, R26, R12 ;  /* 0x0000001a45237223 */ /* 0x040fe2000000000c */
[----:B------:R-:W-:Y:S01]  /*16a0*/  FFMA R20, R30, R21, R13 ;  /* 0x000000151e147223 */ /* 0x000fe2000000000d */
[C---:B------:R-:W-:Y:S01]  /*16b0*/  FFMA R33, R32.reuse, R19, R18 ;  /* 0x0000001320217223 */ /* 0x040fe20000000012 */
[----:B------:R-:W0:Y:S01]  /*16c0*/  LDS.128 R12, [R7+0x90] ;  /* 0x00009000070c7984 */ /* 0x000e220000000c00 */
[----:B------:R-:W-:Y:S01]  /*16d0*/  FFMA R35, R32, R27, R35 ;  /* 0x0000001b20237223 */ /* 0x000fe20000000023 */
[----:B------:R-:W-:-:S02]  /*16e0*/  FFMA R61, R69, R22, R20 ;  /* 0x00000016453d7223 */ /* 0x000fc40000000014 */
[----:B------:R-:W1:Y:S02]  /*16f0*/  LDS.128 R16, [R7+0xd0] ;  /* 0x0000d00007107984 */ /* 0x000e640000000c00 */
[----:B------:R-:W-:Y:S02]  /*1700*/  FFMA R61, R32, R23, R61 ;  /* 0x00000017203d7223 */ /* 0x000fe4000000003d */
[----:B------:R-:W2:Y:S04]  /*1710*/  LDS.128 R24, [R7+0x290] ;  /* 0x0002900007187984 */ /* 0x000ea80000000c00 */
[----:B------:R-:W3:Y:S01]  /*1720*/  LDS.128 R20, [R7+0x2d0] ;  /* 0x0002d00007147984 */ /* 0x000ee20000000c00 */
[C---:B0-----:R-:W-:Y:S01]  /*1730*/  FFMA R65, R28.reuse, R12, R65 ;  /* 0x0000000c1c417223 */ /* 0x041fe20000000041 */
[----:B-1----:R-:W-:-:S03]  /*1740*/  FFMA R16, R28, R16, R67 ;  /* 0x000000101c107223 */ /* 0x002fc60000000043 */
[----:B------:R-:W-:Y:S01]  /*1750*/  FFMA R12, R30, R13, R65 ;  /* 0x0000000d1e0c7223 */ /* 0x000fe20000000041 */
[----:B--2---:R-:W-:Y:S01]  /*1760*/  FFMA R63, R28, R24, R63 ;  /* 0x000000181c3f7223 */ /* 0x004fe2000000003f */
[C---:B------:R-:W-:Y:S02]  /*1770*/  FFMA R17, R30.reuse, R17, R16 ;  /* 0x000000111e117223 */ /* 0x040fe40000000010 */
[C---:B------:R-:W-:Y:S01]  /*1780*/  FFMA R13, R69.reuse, R14, R12 ;  /* 0x0000000e450d7223 */ /* 0x040fe2000000000c */
[----:B------:R-:W-:Y:S01]  /*1790*/  FFMA R12, R30, R25, R63 ;  /* 0x000000191e0c7223 */ /* 0x000fe2000000003f */
[C---:B------:R-:W-:Y:S01]  /*17a0*/  FFMA R18, R69.reuse, R18, R17 ;  /* 0x0000001245127223 */ /* 0x040fe20000000011 */
[----:B---3--:R-:W-:Y:S01]  /*17b0*/  FFMA R20, R28, R20, R29 ;  /* 0x000000141c147223 */ /* 0x008fe2000000001d */
[C---:B------:R-:W-:Y:S01]  /*17c0*/  FFMA R25, R32.reuse, R15, R13 ;  /* 0x0000000f20197223 */ /* 0x040fe2000000000d */
[----:B------:R-:W-:Y:S01]  /*17d0*/  FFMA R29, R69, R26, R12 ;  /* 0x0000001a451d7223 */ /* 0x000fe2000000000c */
[----:B------:R-:W-:Y:S01]  /*17e0*/  FFMA R65, R32, R19, R18 ;  /* 0x0000001320417223 */ /* 0x000fe20000000012 */
[----:B------:R-:W0:Y:S01]  /*17f0*/  LDS.128 R12, [R7+0x20] ;  /* 0x00002000070c7984 */ /* 0x000e220000000c00 */
[----:B------:R-:W-:Y:S01]  /*1800*/  FFMA R21, R30, R21, R20 ;  /* 0x000000151e157223 */ /* 0x000fe20000000014 */
[----:B------:R-:W-:-:S02]  /*1810*/  FFMA R27, R32, R27, R29 ;  /* 0x0000001b201b7223 */ /* 0x000fc4000000001d */
[----:B------:R-:W1:Y:S01]  /*1820*/  LDS.128 R16, [R7+0x60] ;  /* 0x0000600007107984 */ /* 0x000e620000000c00 */
[----:B------:R-:W-:-:S04]  /*1830*/  FFMA R22, R69, R22, R21 ;  /* 0x0000001645167223 */ /* 0x000fc80000000015 */
[----:B------:R-:W-:Y:S02]  /*1840*/  FFMA R63, R32, R23, R22 ;  /* 0x00000017203f7223 */ /* 0x000fe40000000016 */
[----:B------:R-:W2:Y:S01]  /*1850*/  LDS.128 R20, [R7+0x220] ;  /* 0x0002200007147984 */ /* 0x000ea20000000c00 */
[----:B0-----:R-:W-:Y:S01]  /*1860*/  FFMA R31, R12, R34, R31 ;  /* 0x000000220c1f7223 */ /* 0x001fe2000000001f */
[----:B-1----:R-:W-:-:S03]  /*1870*/  FFMA R16, R34, R16, R33 ;  /* 0x0000001022107223 */ /* 0x002fc60000000021 */
[C---:B------:R-:W-:Y:S01]  /*1880*/  FFMA R12, R60.reuse, R13, R31 ;  /* 0x0000000d3c0c7223 */ /* 0x040fe2000000001f */
[----:B------:R-:W0:Y:S01]  /*1890*/  LDS R33, [R8+0x780] ;  /* 0x0007800008217984 */ /* 0x000e220000000800 */
[----:B------:R-:W-:-:S03]  /*18a0*/  FFMA R17, R60, R17, R16 ;  /* 0x000000113c117223 */ /* 0x000fc60000000010 */
[----:B------:R-:W1:Y:S01]  /*18b0*/  LDS.128 R28, [R7+0x260] ;  /* 0x00026000071c7984 */ /* 0x000e620000000c00 */
[----:B--2---:R-:W-:Y:S01]  /*18c0*/  FFMA R35, R34, R20, R35 ;  /* 0x0000001422237223 */ /* 0x004fe20000000023 */
[----:B0-----:R-:W-:-:S03]  /*18d0*/  FFMA R67, R33, R14, R12 ;  /* 0x0000000e21437223 */ /* 0x001fc6000000000c */
[----:B------:R-:W-:Y:S01]  /*18e0*/  FFMA R12, R60, R21, R35 ;  /* 0x000000153c0c7223 */ /* 0x000fe20000000023 */
[C---:B------:R-:W-:Y:S01]  /*18f0*/  FFMA R18, R33.reuse, R18, R17 ;  /* 0x0000001221127223 */ /* 0x040fe20000000011 */
[----:B-1----:R-:W-:Y:S01]  /*1900*/  FFMA R61, R34, R28, R61 ;  /* 0x0000001c223d7223 */ /* 0x002fe2000000003d */
[C---:B------:R-:W-:Y:S01]  /*1910*/  FFMA R67, R64.reuse, R15, R67 ;  /* 0x0000000f40437223 */ /* 0x040fe20000000043 */
[C---:B------:R-:W-:Y:S01]  /*1920*/  FFMA R21, R33.reuse, R22, R12 ;  /* 0x0000001621157223 */ /* 0x040fe2000000000c */
[----:B------:R-:W-:Y:S01]  /*1930*/  FFMA R69, R64, R19, R18 ;  /* 0x0000001340457223 */ /* 0x000fe20000000012 */
[----:B------:R-:W-:Y:S01]  /*1940*/  FFMA R20, R60, R29, R61 ;  /* 0x0000001d3c147223 */ /* 0x000fe2000000003d */
[----:B------:R-:W0:Y:S01]  /*1950*/  LDS.128 R12, [R7+0xa0] ;  /* 0x0000a000070c7984 */ /* 0x000e220000000c00 */
[----:B------:R-:W-:Y:S02]  /*1960*/  FFMA R61, R64, R23, R21 ;  /* 0x00000017403d7223 */ /* 0x000fe40000000015 */
[----:B------:R-:W-:Y:S01]  /*1970*/  FFMA R29, R33, R30, R20 ;  /* 0x0000001e211d7223 */ /* 0x000fe20000000014 */
[----:B------:R-:W1:Y:S04]  /*1980*/  LDS.128 R16, [R7+0xe0] ;  /* 0x0000e00007107984 */ /* 0x000e680000000c00 */
[----:B------:R-:W2:Y:S01]  /*1990*/  LDS.128 R20, [R7+0x2a0] ;  /* 0x0002a00007147984 */ /* 0x000ea20000000c00 */
[----:B0-----:R-:W-:-:S04]  /*19a0*/  FFMA R25, R34, R12, R25 ;  /* 0x0000000c22197223 */ /* 0x001fc80000000019 */
[----:B------:R-:W-:Y:S01]  /*19b0*/  FFMA R12, R60, R13, R25 ;  /* 0x0000000d3c0c7223 */ /* 0x000fe20000000019 */
[C---:B-1----:R-:W-:Y:S01]  /*19c0*/  FFMA R16, R34.reuse, R16, R65 ;  /* 0x0000001022107223 */ /* 0x042fe20000000041 */
[----:B--2---:R-:W-:-:S03]  /*19d0*/  FFMA R20, R34, R20, R27 ;  /* 0x0000001422147223 */ /* 0x004fc6000000001b */
[C---:B------:R-:W-:Y:S01]  /*19e0*/  FFMA R17, R60.reuse, R17, R16 ;  /* 0x000000113c117223 */ /* 0x040fe20000000010 */
[----:B------:R-:W0:Y:S01]  /*19f0*/  LDS.128 R24, [R7+0x2e0] ;  /* 0x0002e00007187984 */ /* 0x000e220000000c00 */
[----:B------:R-:W-:Y:S01]  /*1a00*/  FFMA R13, R60, R21, R20 ;  /* 0x000000153c0d7223 */ /* 0x000fe20000000014 */
[----:B------:R-:W-:Y:S01]  /*1a10*/  FFMA R21, R64, R31, R29 ;  /* 0x0000001f40157223 */ /* 0x000fe2000000001d */
[C---:B------:R-:W-:Y:S01]  /*1a20*/  FFMA R18, R33.reuse, R18, R17 ;  /* 0x0000001221127223 */ /* 0x040fe20000000011 */
[----:B------:R-:W1:Y:S01]  /*1a30*/  LDS.128 R28, [R7+0x30] ;  /* 0x00003000071c7984 */ /* 0x000e620000000c00 */
[----:B------:R-:W-:-:S04]  /*1a40*/  FFMA R22, R33, R22, R13 ;  /* 0x0000001621167223 */ /* 0x000fc8000000000d */
[----:B------:R-:W-:Y:S01]  /*1a50*/  FFMA R66, R64, R23, R22 ;  /* 0x0000001740427223 */ /* 0x000fe20000000016 */
[----:B0-----:R-:W-:Y:S01]  /*1a60*/  FFMA R24, R34, R24, R63 ;  /* 0x0000001822187223 */ /* 0x001fe2000000003f */
[----:B------:R-:W-:Y:S02]  /*1a70*/  FFMA R63, R64, R19, R18 ;  /* 0x00000013403f7223 */ /* 0x000fe40000000012 */
[----:B------:R-:W-:Y:S01]  /*1a80*/  LDS.128 R16, [R7+0x270] ;  /* 0x0002700007107984 */ /* 0x000fe20000000c00 */
[----:B------:R-:W-:Y:S01]  /*1a90*/  FFMA R35, R60, R25, R24 ;  /* 0x000000193c237223 */ /* 0x000fe20000000018 */
[C---:B------:R-:W-:Y:S01]  /*1aa0*/  FFMA R25, R33.reuse, R14, R12 ;  /* 0x0000000e21197223 */ /* 0x040fe2000000000c */
[----:B-1----:R-:W-:Y:S01]  /*1ab0*/  FFMA R67, R28, R62, R67 ;  /* 0x0000003e1c437223 */ /* 0x002fe20000000043 */
[----:B------:R-:W0:Y:S01]  /*1ac0*/  LDS R60, [R8+0x9c0] ;  /* 0x0009c000083c7984 */ /* 0x000e220000000800 */
[----:B------:R-:W-:Y:S01]  /*1ad0*/  FFMA R26, R33, R26, R35 ;  /* 0x0000001a211a7223 */ /* 0x000fe20000000023 */
[----:B------:R-:W-:-:S02]  /*1ae0*/  FFMA R25, R64, R15, R25 ;  /* 0x0000000f40197223 */ /* 0x000fc40000000019 */
[----:B------:R-:W1:Y:S01]  /*1af0*/  LDS.128 R12, [R7+0x230] ;  /* 0x00023000070c7984 */ /* 0x000e620000000c00 */
[----:B------:R-:W-:-:S03]  /*1b00*/  FFMA R65, R64, R27, R26 ;  /* 0x0000001b40417223 */ /* 0x000fc6000000001a */
[----:B------:R-:W2:Y:S01]  /*1b10*/  LDS.128 R32, [R7+0x70] ;  /* 0x0000700007207984 */ /* 0x000ea20000000c00 */
[----:B0-----:R-:W-:-:S03]  /*1b20*/  FFMA R20, R60, R29, R67 ;  /* 0x0000001d3c147223 */ /* 0x001fc60000000043 */
[----:B------:R-:W0:Y:S01]  /*1b30*/  LDS R29, [R8+0xa80] ;  /* 0x000a8000081d7984 */ /* 0x000e220000000800 */
[----:B-1----:R-:W-:-:S04]  /*1b40*/  FFMA R61, R62, R12, R61 ;  /* 0x0000000c3e3d7223 */ /* 0x002fc8000000003d */
[----:B------:R-:W-:Y:S01]  /*1b50*/  FFMA R12, R60, R13, R61 ;  /* 0x0000000d3c0c7223 */ /* 0x000fe2000000003d */
[C---:B------:R-:W-:Y:S01]  /*1b60*/  FFMA R13, R62.reuse, R16, R21 ;  /* 0x000000103e0d7223 */ /* 0x040fe20000000015 */
[----:B--2---:R-:W-:-:S04]  /*1b70*/  FFMA R32, R62, R32, R69 ;  /* 0x000000203e207223 */ /* 0x004fc80000000045 */
[C---:B------:R-:W-:Y:S02]  /*1b80*/  FFMA R33, R60.reuse, R33, R32 ;  /* 0x000000213c217223 */ /* 0x040fe40000000020 */
[----:B------:R-:W1:Y:S01]  /*1b90*/  LDS R32, [R8+0xb40] ;  /* 0x000b400008207984 */ /* 0x000e620000000800 */
[C---:B0-----:R-:W-:Y:S01]  /*1ba0*/  FFMA R27, R29.reuse, R30, R20 ;  /* 0x0000001e1d1b7223 */ /* 0x041fe20000000014 */
[C---:B------:R-:W-:Y:S02]  /*1bb0*/  FFMA R14, R29.reuse, R14, R12 ;  /* 0x0000000e1d0e7223 */ /* 0x040fe4000000000c */
[----:B------:R-:W0:Y:S01]  /*1bc0*/  LDS.128 R20, [R7+0xb0] ;  /* 0x0000b00007147984 */ /* 0x000e220000000c00 */
[----:B------:R-:W-:Y:S01]  /*1bd0*/  FFMA R12, R60, R17, R13 ;  /* 0x000000113c0c7223 */ /* 0x000fe2000000000d */
[----:B------:R-:W-:-:S03]  /*1be0*/  FFMA R34, R29, R34, R33 ;  /* 0x000000221d227223 */ /* 0x000fc60000000021 */
[----:B------:R-:W-:Y:S01]  /*1bf0*/  FFMA R61, R29, R18, R12 ;  /* 0x000000121d3d7223 */ /* 0x000fe2000000000c */
[----:B-1----:R-:W-:-:S03]  /*1c00*/  FFMA R31, R32, R31, R27 ;  /* 0x0000001f201f7223 */ /* 0x002fc6000000001b */
[C---:B------:R-:W-:Y:S01]  /*1c10*/  FFMA R61, R32.reuse, R19, R61 ;  /* 0x00000013203d7223 */ /* 0x040fe2000000003d */
[----:B------:R-:W-:Y:S01]  /*1c20*/  FFMA R35, R32, R35, R34 ;  /* 0x0000002320237223 */ /* 0x000fe20000000022 */
[----:B0-----:R-:W-:Y:S01]  /*1c30*/  FFMA R25, R62, R20, R25 ;  /* 0x000000143e197223 */ /* 0x001fe20000000019 */
[----:B------:R-:W-:Y:S02]  /*1c40*/  FFMA R20, R32, R15, R14 ;  /* 0x0000000f20147223 */ /* 0x000fe4000000000e */
[----:B------:R-:W0:Y:S01]  /*1c50*/  LDS.128 R12, [R7+0x2b0] ;  /* 0x0002b000070c7984 */ /* 0x000e220000000c00 */
[----:B------:R-:W-:-:S03]  /*1c60*/  FFMA R16, R60, R21, R25 ;  /* 0x000000153c107223 */ /* 0x000fc60000000019 */
[----:B------:R-:W1:Y:S01]  /*1c70*/  LDS.128 R24, [R7+0xf0] ;  /* 0x0000f00007187984 */ /* 0x000e620000000c00 */
[----:B------:R-:W-:-:S03]  /*1c80*/  FFMA R33, R29, R22, R16 ;  /* 0x000000161d217223 */ /* 0x000fc60000000010 */
[----:B------:R-:W2:Y:S01]  /*1c90*/  LDS.128 R16, [R7+0x2f0] ;  /* 0x0002f00007107984 */ /* 0x000ea20000000c00 */
[----:B------:R-:W-:Y:S01]  /*1ca0*/  FFMA R33, R32, R23, R33 ;  /* 0x0000001720217223 */ /* 0x000fe20000000021 */
[C---:B0-----:R-:W-:Y:S01]  /*1cb0*/  FFMA R12, R62.reuse, R12, R66 ;  /* 0x0000000c3e0c7223 */ /* 0x041fe20000000042 */
[----:B-1----:R-:W-:-:S03]  /*1cc0*/  FFMA R63, R62, R24, R63 ;  /* 0x000000183e3f7223 */ /* 0x002fc6000000003f */
[----:B------:R-:W-:Y:S01]  /*1cd0*/  FFMA R13, R60, R13, R12 ;  /* 0x0000000d3c0d7223 */ /* 0x000fe2000000000c */
[----:B------:R-:W-:Y:S02]  /*1ce0*/  HFMA2 R12, -RZ, RZ, 0, 5.9604644775390625e-08 ;  /* 0x00000001ff0c7431 */ /* 0x000fe400000001ff */
[----:B--2---:R-:W-:Y:S01]  /*1cf0*/  FFMA R16, R62, R16, R65 ;  /* 0x000000103e107223 */ /* 0x004fe20000000041 */
[C---:B------:R-:W-:Y:S01]  /*1d00*/  FFMA R22, R60.reuse, R25, R63 ;  /* 0x000000193c167223 */ /* 0x040fe2000000003f */
[C---:B------:R-:W-:Y:S02]  /*1d10*/  FFMA R14, R29.reuse, R14, R13 ;  /* 0x0000000e1d0e7223 */ /* 0x040fe4000000000d */
[----:B------:R-:W-:Y:S01]  /*1d20*/  FFMA R17, R60, R17, R16 ;  /* 0x000000113c117223 */ /* 0x000fe20000000010 */
[C---:B------:R-:W-:Y:S01]  /*1d30*/  FFMA R21, R29.reuse, R26, R22 ;  /* 0x0000001a1d157223 */ /* 0x040fe20000000016 */
[C---:B------:R-:W-:Y:S02]  /*1d40*/  FFMA R28, R32.reuse, R15, R14 ;  /* 0x0000000f201c7223 */ /* 0x040fe4000000000e */
[----:B------:R-:W-:Y:S01]  /*1d50*/  FFMA R18, R29, R18, R17 ;  /* 0x000000121d127223 */ /* 0x000fe20000000011 */
[----:B------:R-:W-:-:S03]  /*1d60*/  FFMA R30, R32, R27, R21 ;  /* 0x0000001b201e7223 */ /* 0x000fc60000000015 */
[----:B------:R-:W-:Y:S01]  /*1d70*/  FFMA R29, R32, R19, R18 ;  /* 0x00000013201d7223 */ /* 0x000fe20000000012 */
[----:B------:R-:W-:Y:S06]  /*1d80*/  BRA.U UP1, `(.L_x_6) ;  /* 0xffffffed01807547 */ /* 0x000fec000b83ffff */
[----:B------:R-:W0:Y:S01]  /*1d90*/  S2R R0, SR_TID.X ;  /* 0x0000000000007919 */ /* 0x000e220000002100 */
[----:B------:R-:W1:Y:S01]  /*1da0*/  LDC.64 R6, c[0x0][0x398] ;  /* 0x0000e600ff067b82 */ /* 0x000e620000000a00 */
[----:B------:R-:W-:Y:S02]  /*1db0*/  LOP3.LUT R4, R5, 0x3, RZ, 0xc0, !PT ;  /* 0x0000000305047812 */ /* 0x000fe400078ec0ff */
[----:B0-----:R-:W-:-:S05]  /*1dc0*/  LOP3.LUT R2, R0, 0xffff, RZ, 0xc0, !PT ;  /* 0x0000ffff00027812 */ /* 0x001fca00078ec0ff */
[----:B------:R-:W-:-:S05]  /*1dd0*/  IMAD R2, R2, 0x556, RZ ;  /* 0x0000055602027824 */ /* 0x000fca00078e02ff */
[----:B------:R-:W-:-:S04]  /*1de0*/  SHF.R.U32.HI R9, RZ, 0x10, R2 ;  /* 0x00000010ff097819 */ /* 0x000fc80000011602 */
[----:B------:R-:W-:-:S05]  /*1df0*/  PRMT R2, R9, 0x9910, RZ ;  /* 0x0000991009027816 */ /* 0x000fca00000000ff */
[----:B------:R-:W-:-:S05]  /*1e00*/  IMAD R2, R2, 0x30, RZ ;  /* 0x0000003002027824 */ /* 0x000fca00078e02ff */
[----:B------:R-:W-:-:S04]  /*1e10*/  IADD3 R2, PT, PT, RZ, -R2, RZ ;  /* 0x80000002ff027210 */ /* 0x000fc80007ffe0ff */
[----:B------:R-:W-:-:S04]  /*1e20*/  PRMT R3, R2, 0x7710, RZ ;  /* 0x0000771002037816 */ /* 0x000fc800000000ff */
[----:B------:R-:W-:-:S04]  /*1e30*/  IADD3 R3, PT, PT, R3, R0, RZ ;  /* 0x0000000003037210 */ /* 0x000fc80007ffe0ff */
[----:B------:R-:W-:-:S05]  /*1e40*/  LOP3.LUT R11, R3, 0xffff, RZ, 0xc0, !PT ;  /* 0x0000ffff030b7812 */ /* 0x000fca00078ec0ff */
[----:B------:R-:W-:-:S04]  /*1e50*/  IMAD R3, R4, 0x30, R11 ;  /* 0x0000003004037824 */ /* 0x000fc800078e020b */
[----:B-1----:R-:W-:Y:S02]  /*1e60*/  IMAD.WIDE.U32 R6, R3, 0x4, R6 ;  /* 0x0000000403067825 */ /* 0x002fe400078e0006 */
[----:B------:R-:W0:Y:S04]  /*1e70*/  LDC.64 R2, c[0x0][0x390] ;  /* 0x0000e400ff027b82 */ /* 0x000e280000000a00 */
[----:B------:R-:W2:Y:S01]  /*1e80*/  LDG.E.CONSTANT R6, desc[UR8][R6.64] ;  /* 0x0000000806067981 */ /* 0x000ea2000c1e9900 */
[--C-:B------:R-:W-:Y:S02]  /*1e90*/  SHF.R.U32.HI R0, RZ, 0x6, R5.reuse ;  /* 0x00000006ff007819 */ /* 0x100fe40000011605 */
[----:B------:R-:W-:Y:S02]  /*1ea0*/  SHF.R.U32.HI R5, RZ, 0x2, R5 ;  /* 0x00000002ff057819 */ /* 0x000fe40000011605 */
[----:B------:R-:W-:-:S02]  /*1eb0*/  LEA R0, R0, R4, 0xa ;  /* 0x0000000400007211 */ /* 0x000fc400078e50ff */
[----:B------:R-:W-:-:S04]  /*1ec0*/  LOP3.LUT R5, R5, 0xf, RZ, 0xc0, !PT ;  /* 0x0000000f05057812 */ /* 0x000fc800078ec0ff */
[----:B------:R-:W-:-:S05]  /*1ed0*/  LEA R0, R5, R0, 0x3 ;  /* 0x0000000005007211 */ /* 0x000fca00078e18ff */
[----:B------:R-:W-:-:S04]  /*1ee0*/  IMAD R0, R0, 0x30, R11 ;  /* 0x0000003000007824 */ /* 0x000fc800078e020b */
[----:B------:R-:W-:-:S04]  /*1ef0*/  IMAD R5, R9, 0x3000, R0 ;  /* 0x0000300009057824 */ /* 0x000fc800078e0200 */
[----:B0-----:R-:W-:-:S04]  /*1f00*/  IMAD.WIDE.U32 R2, R5, 0x4, R2 ;  /* 0x0000000405027825 */ /* 0x001fc800078e0002 */
[--C-:B--2---:R-:W-:Y:S01]  /*1f10*/  FADD R31, R31, R6.reuse ;  /* 0x000000061f1f7221 */ /* 0x104fe20000000000 */
[--C-:B------:R-:W-:Y:S01]  /*1f20*/  FADD R35, R35, R6.reuse ;  /* 0x0000000623237221 */ /* 0x100fe20000000000 */
[--C-:B------:R-:W-:Y:S01]  /*1f30*/  FADD R20, R20, R6.reuse ;  /* 0x0000000614147221 */ /* 0x100fe20000000000 */
[--C-:B------:R-:W-:Y:S01]  /*1f40*/  FADD R61, R61, R6.reuse ;  /* 0x000000063d3d7221 */ /* 0x100fe20000000000 */
[--C-:B------:R-:W-:Y:S01]  /*1f50*/  FADD R33, R33, R6.reuse ;  /* 0x0000000621217221 */ /* 0x100fe20000000000 */
[--C-:B------:R-:W-:Y:S01]  /*1f60*/  FADD R30, R30, R6.reuse ;  /* 0x000000061e1e7221 */ /* 0x100fe20000000000 */
[--C-:B------:R-:W-:Y:S01]  /*1f70*/  FADD R28, R28, R6.reuse ;  /* 0x000000061c1c7221 */ /* 0x100fe20000000000 */
[----:B------:R-:W-:Y:S01]  /*1f80*/  FADD R6, R29, R6 ;  /* 0x000000061d067221 */ /* 0x000fe20000000000 */
[----:B------:R-:W-:Y:S02]  /*1f90*/  FMNMX R31, R31, 6, PT ;  /* 0x40c000001f1f7809 */ /* 0x000fe40003800000 */
[----:B------:R-:W-:-:S02]  /*1fa0*/  FMNMX R35, R35, 6, PT ;  /* 0x40c0000023237809 */ /* 0x000fc40003800000 */
[----:B------:R-:W-:Y:S02]  /*1fb0*/  FMNMX R20, R20, 6, PT ;  /* 0x40c0000014147809 */ /* 0x000fe40003800000 */
[----:B------:R-:W-:Y:S02]  /*1fc0*/  FMNMX R61, R61, 6, PT ;  /* 0x40c000003d3d7809 */ /* 0x000fe40003800000 */
[----:B------:R-:W-:Y:S02]  /*1fd0*/  FMNMX R33, R33, 6, PT ;  /* 0x40c0000021217809 */ /* 0x000fe40003800000 */
[----:B------:R-:W-:Y:S02]  /*1fe0*/  FMNMX R30, R30, 6, PT ;  /* 0x40c000001e1e7809 */ /* 0x000fe40003800000 */
[----:B------:R-:W-:Y:S02]  /*1ff0*/  FMNMX R28, R28, 6, PT ;  /* 0x40c000001c1c7809 */ /* 0x000fe40003800000 */
[----:B------:R-:W-:-:S02]  /*2000*/  FMNMX R6, R6, 6, PT ;  /* 0x40c0000006067809 */ /* 0x000fc40003800000 */
[----:B------:R-:W-:Y:S02]  /*2010*/  FMNMX R31, RZ, R31, !PT ;  /* 0x0000001fff1f7209 */ /* 0x000fe40007800000 */
[----:B------:R-:W-:Y:S02]  /*2020*/  FMNMX R35, RZ, R35, !PT ;  /* 0x00000023ff237209 */ /* 0x000fe40007800000 */
[----:B------:R-:W-:Y:S01]  /*2030*/  FMNMX R5, RZ, R20, !PT ;  /* 0x00000014ff057209 */ /* 0x000fe20007800000 */
[----:B------:R-:W-:Y:S01]  /*2040*/  STG.E desc[UR8][R2.64], R31 ;  /* 0x0000001f02007986 */ /* 0x000fe2000c101908 */
[----:B------:R-:W-:Y:S02]  /*2050*/  FMNMX R61, RZ, R61, !PT ;  /* 0x0000003dff3d7209 */ /* 0x000fe40007800000 */
[----:B------:R-:W-:Y:S01]  /*2060*/  FMNMX R33, RZ, R33, !PT ;  /* 0x00000021ff217209 */ /* 0x000fe20007800000 */
[----:B------:R-:W-:Y:S01]  /*2070*/  STG.E desc[UR8][R2.64+0x300], R35 ;  /* 0x0003002302007986 */ /* 0x000fe2000c101908 */
[----:B------:R-:W-:-:S02]  /*2080*/  FMNMX R7, RZ, R30, !PT ;  /* 0x0000001eff077209 */ /* 0x000fc40007800000 */
[----:B------:R-:W-:Y:S01]  /*2090*/  FMNMX R9, RZ, R28, !PT ;  /* 0x0000001cff097209 */ /* 0x000fe20007800000 */
[----:B------:R-:W-:Y:S01]  /*20a0*/  STG.E desc[UR8][R2.64+0x18000], R5 ;  /* 0x0180000502007986 */ /* 0x000fe2000c101908 */
[----:B------:R-:W-:-:S03]  /*20b0*/  FMNMX R11, RZ, R6, !PT ;  /* 0x00000006ff0b7209 */ /* 0x000fc60007800000 */
[----:B------:R-:W-:Y:S04]  /*20c0*/  STG.E desc[UR8][R2.64+0x18300], R61 ;  /* 0x0183003d02007986 */ /* 0x000fe8000c101908 */
[----:B------:R-:W-:Y:S04]  /*20d0*/  STG.E desc[UR8][R2.64+0x6000], R33 ;  /* 0x0060002102007986 */ /* 0x000fe8000c101908 */
[----:B------:R-:W-:Y:S04]  /*20e0*/  STG.E desc[UR8][R2.64+0x6300], R7 ;  /* 0x0063000702007986 */ /* 0x000fe8000c101908 */
[----:B------:R-:W-:Y:S04]  /*20f0*/  STG.E desc[UR8][R2.64+0x1e000], R9 ;  /* 0x01e0000902007986 */ /* 0x000fe8000c101908 */
[----:B------:R-:W-:Y:S01]  /*2100*/  STG.E desc[UR8][R2.64+0x1e300], R11 ;  /* 0x01e3000b02007986 */ /* 0x000fe2000c101908 */
[----:B------:R-:W-:Y:S05]  /*2110*/  EXIT ;  /* 0x000000000000794d */ /* 0x000fea0003800000 */
.L_x_7:
[----:B------:R-:W-:-:S00]  /*2120*/  BRA `(.L_x_7) ;  /* 0xfffffffc00fc7947 */ /* 0x000fc0000383ffff */
[----:B------:R-:W-:-:S00]  /*2130*/  NOP ;  /* 0x0000000000007918 */ /* 0x000fc00000000000 */
        /* <DEDUP_REMOVED lines=12> */
.L_x_8:


//--------------------- .nv.shared.my_kernel_kernel0 --------------------------
	.section	.nv.shared.my_kernel_kernel0,"aw",@nobits
	.sectionflags	@""
	.align	4
.nv.shared.my_kernel_kernel0:
	.zero		5120


//--------------------- .nv.shared.reserved.0     --------------------------
	.section	.nv.shared.reserved.0,"aw",@nobits
	.weak		__nv_reservedSMEM_offset_0_alias
	.size		__nv_reservedSMEM_offset_0_alias, 0, 64
	.other		__nv_reservedSMEM_offset_0_alias,@"STO_CUDA_RESERVED_SHARED STV_DEFAULT"
__nv_reservedSMEM_offset_0_alias:
	.zero		0
	.zero		64


//--------------------- .nv.constant0.my_kernel_kernel0 --------------------------
	.section	.nv.constant0.my_kernel_kernel0,"a",@progbits
	.sectionflags	@""
	.align	4
.nv.constant0.my_kernel_kernel0:
	.zero		928


//--------------------- SYMBOLS --------------------------

	.type		.nv.reservedSmem.offset0,@object
	.size		.nv.reservedSmem.offset0,0x4
	.type		.nv.reservedSmem.cap,@object
	.size		.nv.reservedSmem.cap,0x4
